def attn_fwd(
    Q,
    K,
    V,
    Out,
    Lse,
    sm_scale,
    stride_qz,
    stride_qh,
    stride_qm,
    stride_qk,
    stride_kz,
    stride_kh,
    stride_kn,
    stride_kk,
    stride_vz,
    stride_vh,
    stride_vn,
    stride_vk,
    stride_oz,
    stride_oh,
    stride_om,
    stride_ok,
    seqlen_q,
    seqlen_k,
    BLOCK_M: tl.constexpr,
    BLOCK_N: tl.constexpr,
    HEAD_DIM: tl.constexpr,
    CAUSAL: tl.constexpr,
):
    start_m = tl.program_id(0)
    off_hz = tl.program_id(1)
    q_off = off_hz * stride_qh
    k_off = off_hz * stride_kh
    v_off = off_hz * stride_vh
    offs_m = start_m * BLOCK_M + tl.arange(0, BLOCK_M)
    offs_d = tl.arange(0, HEAD_DIM)
    offs_n = tl.arange(0, BLOCK_N)
    q_ptrs = Q + q_off + offs_m[:, None] * stride_qm + offs_d[None, :] * stride_qk
    k_ptrs = K + k_off + offs_d[:, None] * stride_kk + offs_n[None, :] * stride_kn
    v_ptrs = V + v_off + offs_n[:, None] * stride_vn + offs_d[None, :] * stride_vk
    m_i = tl.full([BLOCK_M], float("-inf"), dtype=tl.float32)
    l_i = tl.zeros([BLOCK_M], dtype=tl.float32) + 1.0
    acc = tl.zeros([BLOCK_M, HEAD_DIM], dtype=tl.float32)
    q = tl.load(q_ptrs)
    acc, l_i, m_i = _attn_fwd_inner(
        acc,
        l_i,
        m_i,
        q,
        k_ptrs,
        v_ptrs,
        sm_scale,
        stride_kn,
        stride_vn,
        start_m,
        seqlen_k,
        BLOCK_M,
        BLOCK_N,
        HEAD_DIM,
        CAUSAL,
    )
    acc = acc / l_i[:, None]
    lse = m_i + tl.math.log2(l_i) / 1.4426950408889634
    o_ptrs = (
        Out
        + off_hz * stride_oh
        + offs_m[:, None] * stride_om
        + offs_d[None, :] * stride_ok
    )
    tl.store(o_ptrs, acc.to(Out.dtype.element_ty))
    tl.store(Lse + off_hz * seqlen_q + offs_m, lse)

# config = {"BLOCK_M": 256, "BLOCK_N": 64, "HEAD_DIM": 64, "arch": "sm_80", "causal": false, "dtype": "bf16", "num_stages": 2, "num_warps": 16}
# arch = sm_80


// ===== COMPILED SASS (sm_80) =====

	.target	sm_80

	.elftype	@"ET_EXEC"


//--------------------- .note.nv.tkinfo           --------------------------
	.section	.note.nv.tkinfo,"",@"SHT_NOTE"
	.sectionflags	@"SHF_NOTE_NV_TKINFO"
	.tkinfo
        /*0018*/ 	.word	0x00000002
        /*0030*/ 	.string	""
        /*0030*/ 	.string	"ptxas"
        /*0030*/ 	.string	"Cuda compilation tools, release 13.0, V13.0.88"
        /*0030*/ 	.string	"Build cuda_13.0.r13.0/compiler.36424714_0"
        /*0030*/ 	.string	"-v  -suppress-debug-info  -lineinfo  -arch sm_80 "



//--------------------- .note.nv.cuinfo           --------------------------
	.section	.note.nv.cuinfo,"",@"SHT_NOTE"
	.sectionflags	@"SHF_NOTE_NV_CUINFO"
        /*0018*/ 	.short	0x0002
        /*001a*/ 	.short	0x0050
        /*001c*/ 	.short	0x0082
	.zero		2


//--------------------- .nv.info                  --------------------------
	.section	.nv.info,"",@"SHT_CUDA_INFO"
	.align	4


	//----- nvinfo : EIATTR_REGCOUNT
	.align		4
        /*0000*/ 	.byte	0x04, 0x2f
        /*0002*/ 	.short	(.L_2 - .L_1)
	.align		4
.L_1:
        /*0004*/ 	.word	index@(attn_fwd)
        /*0008*/ 	.word	0x00000080


	//----- nvinfo : EIATTR_FRAME_SIZE
	.align		4
.L_2:
        /*000c*/ 	.byte	0x04, 0x11
        /*000e*/ 	.short	(.L_4 - .L_3)
	.align		4
.L_3:
        /*0010*/ 	.word	index@(attn_fwd)
        /*0014*/ 	.word	0x00000050


	//----- nvinfo : EIATTR_MIN_STACK_SIZE
	.align		4
.L_4:
        /*0018*/ 	.byte	0x04, 0x12
        /*001a*/ 	.short	(.L_6 - .L_5)
	.align		4
.L_5:
        /*001c*/ 	.word	index@(attn_fwd)
        /*0020*/ 	.word	0x00000050
.L_6:


//--------------------- .nv.info.attn_fwd         --------------------------
	.section	.nv.info.attn_fwd,"",@"SHT_CUDA_INFO"
	.sectionflags	@""
	.align	4


	//----- nvinfo : EIATTR_CUDA_API_VERSION
	.align		4
        /*0000*/ 	.byte	0x04, 0x37
        /*0002*/ 	.short	(.L_8 - .L_7)
.L_7:
        /*0004*/ 	.word	0x00000082


	//----- nvinfo : EIATTR_SW2861232_WAR
	.align		4
.L_8:
        /*0008*/ 	.byte	0x01, 0x35
	.zero		2


	//----- nvinfo : EIATTR_PARAM_CBANK
	.align		4
        /*000c*/ 	.byte	0x04, 0x0a
        /*000e*/ 	.short	(.L_10 - .L_9)
	.align		4
.L_9:
        /*0010*/ 	.word	index@(.nv.constant0.attn_fwd)
        /*0014*/ 	.short	0x0160
        /*0016*/ 	.short	0x0088


	//----- nvinfo : EIATTR_CBANK_PARAM_SIZE
	.align		4
.L_10:
        /*0018*/ 	.byte	0x03, 0x19
        /*001a*/ 	.short	0x0088


	//----- nvinfo : EIATTR_KPARAM_INFO
	.align		4
        /*001c*/ 	.byte	0x04, 0x17
        /*001e*/ 	.short	(.L_12 - .L_11)
.L_11:
        /*0020*/ 	.word	0x00000000
        /*0024*/ 	.short	0x0019
        /*0026*/ 	.short	0x0080
        /*0028*/ 	.byte	0x00, 0xf4, 0x21, 0x00


	//----- nvinfo : EIATTR_KPARAM_INFO
	.align		4
.L_12:
        /*002c*/ 	.byte	0x04, 0x17
        /*002e*/ 	.short	(.L_14 - .L_13)
.L_13:
        /*0030*/ 	.word	0x00000000
        /*0034*/ 	.short	0x0018
        /*0036*/ 	.short	0x0078
        /*0038*/ 	.byte	0x00, 0xf4, 0x21, 0x00


	//----- nvinfo : EIATTR_KPARAM_INFO
	.align		4
.L_14:
        /*003c*/ 	.byte	0x04, 0x17
        /*003e*/ 	.short	(.L_16 - .L_15)
.L_15:
        /*0040*/ 	.word	0x00000000
        /*0044*/ 	.short	0x0017
        /*0046*/ 	.short	0x0070
        /*0048*/ 	.byte	0x00, 0xf0, 0x11, 0x00


	//----- nvinfo : EIATTR_KPARAM_INFO
	.align		4
.L_16:
        /*004c*/ 	.byte	0x04, 0x17
        /*004e*/ 	.short	(.L_18 - .L_17)
.L_17:
        /*0050*/ 	.word	0x00000000
        /*0054*/ 	.short	0x0016
        /*0056*/ 	.short	0x006c
        /*0058*/ 	.byte	0x00, 0xf0, 0x11, 0x00


	//----- nvinfo : EIATTR_KPARAM_INFO
	.align		4
.L_18:
        /*005c*/ 	.byte	0x04, 0x17
        /*005e*/ 	.short	(.L_20 - .L_19)
.L_19:
        /*0060*/ 	.word	0x00000000
        /*0064*/ 	.short	0x0015
        /*0066*/ 	.short	0x0068
        /*0068*/ 	.byte	0x00, 0xf0, 0x11, 0x00


	//----- nvinfo : EIATTR_KPARAM_INFO
	.align		4
.L_20:
        /*006c*/ 	.byte	0x04, 0x17
        /*006e*/ 	.short	(.L_22 - .L_21)
.L_21:
        /*0070*/ 	.word	0x00000000
        /*0074*/ 	.short	0x0014
        /*0076*/ 	.short	0x0064
        /*0078*/ 	.byte	0x00, 0xf0, 0x11, 0x00


	//----- nvinfo : EIATTR_KPARAM_INFO
	.align		4
.L_22:
        /*007c*/ 	.byte	0x04, 0x17
        /*007e*/ 	.short	(.L_24 - .L_23)
.L_23:
        /*0080*/ 	.word	0x00000000
        /*0084*/ 	.short	0x0013
        /*0086*/ 	.short	0x0060
        /*0088*/ 	.byte	0x00, 0xf0, 0x11, 0x00


	//----- nvinfo : EIATTR_KPARAM_INFO
	.align		4
.L_24:
        /*008c*/ 	.byte	0x04, 0x17
        /*008e*/ 	.short	(.L_26 - .L_25)
.L_25:
        /*0090*/ 	.word	0x00000000
        /*0094*/ 	.short	0x0012
        /*0096*/ 	.short	0x005c
        /*0098*/ 	.byte	0x00, 0xf0, 0x11, 0x00


	//----- nvinfo : EIATTR_KPARAM_INFO
	.align		4
.L_26:
        /*009c*/ 	.byte	0x04, 0x17
        /*009e*/ 	.short	(.L_28 - .L_27)
.L_27:
        /*00a0*/ 	.word	0x00000000
        /*00a4*/ 	.short	0x0011
        /*00a6*/ 	.short	0x0058
        /*00a8*/ 	.byte	0x00, 0xf0, 0x11, 0x00


	//----- nvinfo : EIATTR_KPARAM_INFO
	.align		4
.L_28:
        /*00ac*/ 	.byte	0x04, 0x17
        /*00ae*/ 	.short	(.L_30 - .L_29)
.L_29:
        /*00b0*/ 	.word	0x00000000
        /*00b4*/ 	.short	0x0010
        /*00b6*/ 	.short	0x0054
        /*00b8*/ 	.byte	0x00, 0xf0, 0x11, 0x00


	//----- nvinfo : EIATTR_KPARAM_INFO
	.align		4
.L_30:
        /*00bc*/ 	.byte	0x04, 0x17
        /*00be*/ 	.short	(.L_32 - .L_31)
.L_31:
        /*00c0*/ 	.word	0x00000000
        /*00c4*/ 	.short	0x000f
        /*00c6*/ 	.short	0x0050
        /*00c8*/ 	.byte	0x00, 0xf0, 0x11, 0x00


	//----- nvinfo : EIATTR_KPARAM_INFO
	.align		4
.L_32:
        /*00cc*/ 	.byte	0x04, 0x17
        /*00ce*/ 	.short	(.L_34 - .L_33)
.L_33:
        /*00d0*/ 	.word	0x00000000
        /*00d4*/ 	.short	0x000e
        /*00d6*/ 	.short	0x004c
        /*00d8*/ 	.byte	0x00, 0xf0, 0x11, 0x00


	//----- nvinfo : EIATTR_KPARAM_INFO
	.align		4
.L_34:
        /*00dc*/ 	.byte	0x04, 0x17
        /*00de*/ 	.short	(.L_36 - .L_35)
.L_35:
        /*00e0*/ 	.word	0x00000000
        /*00e4*/ 	.short	0x000d
        /*00e6*/ 	.short	0x0048
        /*00e8*/ 	.byte	0x00, 0xf0, 0x11, 0x00


	//----- nvinfo : EIATTR_KPARAM_INFO
	.align		4
.L_36:
        /*00ec*/ 	.byte	0x04, 0x17
        /*00ee*/ 	.short	(.L_38 - .L_37)
.L_37:
        /*00f0*/ 	.word	0x00000000
        /*00f4*/ 	.short	0x000c
        /*00f6*/ 	.short	0x0044
        /*00f8*/ 	.byte	0x00, 0xf0, 0x11, 0x00


	//----- nvinfo : EIATTR_KPARAM_INFO
	.align		4
.L_38:
        /*00fc*/ 	.byte	0x04, 0x17
        /*00fe*/ 	.short	(.L_40 - .L_39)
.L_39:
        /*0100*/ 	.word	0x00000000
        /*0104*/ 	.short	0x000b
        /*0106*/ 	.short	0x0040
        /*0108*/ 	.byte	0x00, 0xf0, 0x11, 0x00


	//----- nvinfo : EIATTR_KPARAM_INFO
	.align		4
.L_40:
        /*010c*/ 	.byte	0x04, 0x17
        /*010e*/ 	.short	(.L_42 - .L_41)
.L_41:
        /*0110*/ 	.word	0x00000000
        /*0114*/ 	.short	0x000a
        /*0116*/ 	.short	0x003c
        /*0118*/ 	.byte	0x00, 0xf0, 0x11, 0x00


	//----- nvinfo : EIATTR_KPARAM_INFO
	.align		4
.L_42:
        /*011c*/ 	.byte	0x04, 0x17
        /*011e*/ 	.short	(.L_44 - .L_43)
.L_43:
        /*0120*/ 	.word	0x00000000
        /*0124*/ 	.short	0x0009
        /*0126*/ 	.short	0x0038
        /*0128*/ 	.byte	0x00, 0xf0, 0x11, 0x00


	//----- nvinfo : EIATTR_KPARAM_INFO
	.align		4
.L_44:
        /*012c*/ 	.byte	0x04, 0x17
        /*012e*/ 	.short	(.L_46 - .L_45)
.L_45:
        /*0130*/ 	.word	0x00000000
        /*0134*/ 	.short	0x0008
        /*0136*/ 	.short	0x0034
        /*0138*/ 	.byte	0x00, 0xf0, 0x11, 0x00


	//----- nvinfo : EIATTR_KPARAM_INFO
	.align		4
.L_46:
        /*013c*/ 	.byte	0x04, 0x17
        /*013e*/ 	.short	(.L_48 - .L_47)
.L_47:
        /*0140*/ 	.word	0x00000000
        /*0144*/ 	.short	0x0007
        /*0146*/ 	.short	0x0030
        /*0148*/ 	.byte	0x00, 0xf0, 0x11, 0x00


	//----- nvinfo : EIATTR_KPARAM_INFO
	.align		4
.L_48:
        /*014c*/ 	.byte	0x04, 0x17
        /*014e*/ 	.short	(.L_50 - .L_49)
.L_49:
        /*0150*/ 	.word	0x00000000
        /*0154*/ 	.short	0x0006
        /*0156*/ 	.short	0x002c
        /*0158*/ 	.byte	0x00, 0xf0, 0x11, 0x00


	//----- nvinfo : EIATTR_KPARAM_INFO
	.align		4
.L_50:
        /*015c*/ 	.byte	0x04, 0x17
        /*015e*/ 	.short	(.L_52 - .L_51)
.L_51:
        /*0160*/ 	.word	0x00000000
        /*0164*/ 	.short	0x0005
        /*0166*/ 	.short	0x0028
        /*0168*/ 	.byte	0x00, 0xf0, 0x11, 0x00


	//----- nvinfo : EIATTR_KPARAM_INFO
	.align		4
.L_52:
        /*016c*/ 	.byte	0x04, 0x17
        /*016e*/ 	.short	(.L_54 - .L_53)
.L_53:
        /*0170*/ 	.word	0x00000000
        /*0174*/ 	.short	0x0004
        /*0176*/ 	.short	0x0020
        /*0178*/ 	.byte	0x00, 0xf4, 0x21, 0x00


	//----- nvinfo : EIATTR_KPARAM_INFO
	.align		4
.L_54:
        /*017c*/ 	.byte	0x04, 0x17
        /*017e*/ 	.short	(.L_56 - .L_55)
.L_55:
        /*0180*/ 	.word	0x00000000
        /*0184*/ 	.short	0x0003
        /*0186*/ 	.short	0x0018
        /*0188*/ 	.byte	0x00, 0xf4, 0x21, 0x00


	//----- nvinfo : EIATTR_KPARAM_INFO
	.align		4
.L_56:
        /*018c*/ 	.byte	0x04, 0x17
        /*018e*/ 	.short	(.L_58 - .L_57)
.L_57:
        /*0190*/ 	.word	0x00000000
        /*0194*/ 	.short	0x0002
        /*0196*/ 	.short	0x0010
        /*0198*/ 	.byte	0x00, 0xf4, 0x21, 0x00


	//----- nvinfo : EIATTR_KPARAM_INFO
	.align		4
.L_58:
        /*019c*/ 	.byte	0x04, 0x17
        /*019e*/ 	.short	(.L_60 - .L_59)
.L_59:
        /*01a0*/ 	.word	0x00000000
        /*01a4*/ 	.short	0x0001
        /*01a6*/ 	.short	0x0008
        /*01a8*/ 	.byte	0x00, 0xf4, 0x21, 0x00


	//----- nvinfo : EIATTR_KPARAM_INFO
	.align		4
.L_60:
        /*01ac*/ 	.byte	0x04, 0x17
        /*01ae*/ 	.short	(.L_62 - .L_61)
.L_61:
        /*01b0*/ 	.word	0x00000000
        /*01b4*/ 	.short	0x0000
        /*01b6*/ 	.short	0x0000
        /*01b8*/ 	.byte	0x00, 0xf4, 0x21, 0x00


	//----- nvinfo : EIATTR_MAXREG_COUNT
	.align		4
.L_62:
        /*01bc*/ 	.byte	0x03, 0x1b
        /*01be*/ 	.short	0x0080


	//----- nvinfo : EIATTR_NUM_BARRIERS
	.align		4
        /*01c0*/ 	.byte	0x02, 0x4c
        /*01c2*/ 	.byte	0x01
	.zero		1


	//----- nvinfo : EIATTR_ANNOTATIONS
	.align		4
        /*01c4*/ 	.byte	0x04, 0x55
        /*01c6*/ 	.short	(.L_64 - .L_63)


	//   ....[0]....
.L_63:
        /*01c8*/ 	.word	0x00000001
        /*01cc*/ 	.byte	0xc0, 0x10, 0x00, 0x00, 0x01, 0x00, 0x00, 0x00, 0x00, 0x11, 0x00, 0x00, 0x01, 0x00, 0x00, 0x00
        /* <DEDUP_REMOVED lines=8> */
        /*025c*/ 	.byte	0xf0, 0x14, 0x00, 0x00, 0x01, 0x00, 0x00, 0x00, 0x80, 0x17, 0x00, 0x00


	//----- nvinfo : EIATTR_MERCURY_ISA_VERSION
	.align		4
.L_64:
        /*0268*/ 	.byte	0x03, 0x5f
        /*026a*/ 	.short	0x0000


	//----- nvinfo : EIATTR_COOP_GROUP_MASK_REGIDS
	.align		4
        /*026c*/ 	.byte	0x04, 0x29
        /*026e*/ 	.short	(.L_66 - .L_65)


	//   ....[0]....
.L_65:
        /*0270*/ 	.word	0xffffffff


	//   ....[1]....
        /*0274*/ 	.word	0xffffffff


	//   ....[2]....
        /*0278*/ 	.word	0xffffffff


	//   ....[3]....
        /*027c*/ 	.word	0xffffffff


	//   ....[4]....
        /*0280*/ 	.word	0xffffffff


	//   ....[5]....
        /*0284*/ 	.word	0xffffffff


	//   ....[6]....
        /*0288*/ 	.word	0xffffffff


	//   ....[7]....
        /*028c*/ 	.word	0xffffffff


	//----- nvinfo : EIATTR_COOP_GROUP_INSTR_OFFSETS
	.align		4
.L_66:
        /*0290*/ 	.byte	0x04, 0x28
        /*0292*/ 	.short	(.L_68 - .L_67)


	//   ....[0]....
.L_67:
        /*0294*/ 	.word	0x00001e70


	//   ....[1]....
        /*0298*/ 	.word	0x00001f30


	//   ....[2]....
        /*029c*/ 	.word	0x00001f40


	//   ....[3]....
        /*02a0*/ 	.word	0x00001f70


	//   ....[4]....
        /*02a4*/ 	.word	0x00002d60


	//   ....[5]....
        /*02a8*/ 	.word	0x00002d70


	//   ....[6]....
        /*02ac*/ 	.word	0x00002dd0


	//   ....[7]....
        /*02b0*/ 	.word	0x00002de0


	//----- nvinfo : EIATTR_EXIT_INSTR_OFFSETS
	.align		4
.L_68:
        /*02b4*/ 	.byte	0x04, 0x1c
        /*02b6*/ 	.short	(.L_70 - .L_69)


	//   ....[0]....
.L_69:
        /*02b8*/ 	.word	0x000047f0


	//   ....[1]....
        /*02bc*/ 	.word	0x00004890


	//----- nvinfo : EIATTR_REQNTID
	.align		4
.L_70:
        /*02c0*/ 	.byte	0x04, 0x10
        /*02c2*/ 	.short	(.L_72 - .L_71)
.L_71:
        /*02c4*/ 	.word	0x00000200
        /*02c8*/ 	.word	0x00000001
        /*02cc*/ 	.word	0x00000001
.L_72:


//--------------------- .nv.callgraph             --------------------------
	.section	.nv.callgraph,"",@"SHT_CUDA_CALLGRAPH"
	.align	4
	.sectionentsize	8
	.align		4
        /*0000*/ 	.word	0x00000000
	.align		4
        /*0004*/ 	.word	0xffffffff
	.align		4
        /*0008*/ 	.word	0x00000000
	.align		4
        /*000c*/ 	.word	0xfffffffe
	.align		4
        /*0010*/ 	.word	0x00000000
	.align		4
        /*0014*/ 	.word	0xfffffffd
	.align		4
        /*0018*/ 	.word	0x00000000
	.align		4
        /*001c*/ 	.word	0xfffffffc


//--------------------- .nv.rel.action            --------------------------
	.section	.nv.rel.action,"",@"SHT_CUDA_RELOCINFO"
	.align	8
	.sectionentsize	8
        /*0000*/ 	.byte	0x73, 0x00, 0x00, 0x00, 0x00, 0x00, 0x00, 0x00, 0x00, 0x00, 0x00, 0x11, 0x25, 0x00, 0x05, 0x36


//--------------------- .nv.constant4             --------------------------
	.section	.nv.constant4,"a",@progbits
	.align	8
	.align		8
.nv.constant4:
        /*0000*/ 	.dword	_$_str


//--------------------- .nv.constant0.attn_fwd    --------------------------
	.section	.nv.constant0.attn_fwd,"a",@progbits
	.sectionflags	@""
	.align	4
.nv.constant0.attn_fwd:
	.zero		488


//--------------------- .text.attn_fwd            --------------------------
	.section	.text.attn_fwd,"ax",@progbits
	.sectioninfo	@"SHI_REGISTERS=128"
	.align	128
        .global         attn_fwd
        .type           attn_fwd,@function
        .size           attn_fwd,(.L_x_4 - attn_fwd)
        .other          attn_fwd,@"STO_CUDA_ENTRY STV_DEFAULT"
attn_fwd:
.text.attn_fwd:
[----:B------:R-:W-:Y:S02]  /*0000*/  MOV R1, c[0x0][0x28] ;  /* 0x00000a0000017a02 */ /* 0x000fe40000000f00 */
[----:B------:R-:W0:Y:S01]  /*0010*/  S2R R49, SR_TID.X ;  /* 0x0000000000317919 */ /* 0x000e220000002100 */
[----:B------:R-:W-:Y:S01]  /*0020*/  ULDC.64 UR4, c[0x0][0x118] ;  /* 0x0000460000047ab9 */ /* 0x000fe20000000a00 */
[----:B------:R-:W-:Y:S02]  /*0030*/  IADD3 R1, R1, -0x50, RZ ;  /* 0xffffffb001017810 */ /* 0x000fe40007ffe0ff */
[----:B------:R-:W1:Y:S04]  /*0040*/  S2R R3, SR_CTAID.X ;  /* 0x0000000000037919 */ /* 0x000e680000002500 */
[----:B------:R-:W2:Y:S01]  /*0050*/  S2R R51, SR_CTAID.Y ;  /* 0x0000000000337919 */ /* 0x000ea20000002600 */
[----:B0-----:R-:W-:-:S05]  /*0060*/  LOP3.LUT R0, R49, 0xff, RZ, 0xc0, !PT ;  /* 0x000000ff31007812 */ /* 0x001fca00078ec0ff */
[----:B-1----:R-:W-:Y:S01]  /*0070*/  IMAD R4, R3, 0x100, R0 ;  /* 0x0000010003047824 */ /* 0x002fe200078e0200 */
[----:B------:R-:W-:Y:S01]  /*0080*/  SHF.R.U32.HI R3, RZ, 0x8, R49 ;  /* 0x00000008ff037819 */ /* 0x000fe20000011631 */
[----:B--2---:R-:W-:Y:S02]  /*0090*/  IMAD R2, R51, c[0x0][0x190], RZ ;  /* 0x0000640033027a24 */ /* 0x004fe400078e02ff */
[----:B------:R-:W-:Y:S01]  /*00a0*/  IMAD R5, R4, c[0x0][0x194], RZ ;  /* 0x0000650004057a24 */ /* 0x000fe200078e02ff */
[----:B------:R-:W-:Y:S01]  /*00b0*/  SGXT.U32 R7, R3, 0x1 ;  /* 0x000000010307781a */ /* 0x000fe20000000000 */
[C---:B------:R-:W-:Y:S01]  /*00c0*/  IMAD.SHL.U32 R3, R2.reuse, 0x2, RZ ;  /* 0x0000000202037824 */ /* 0x040fe200078e00ff */
[----:B------:R-:W-:Y:S01]  /*00d0*/  MOV R4, c[0x0][0x198] ;  /* 0x0000660000047a02 */ /* 0x000fe20000000f00 */
[----:B------:R-:W-:Y:S01]  /*00e0*/  IMAD.HI R2, R2, 0x2, RZ ;  /* 0x0000000202027827 */ /* 0x000fe200078e02ff */
[----:B------:R-:W-:-:S03]  /*00f0*/  SHF.L.U32 R6, R5, 0x1, RZ ;  /* 0x0000000105067819 */ /* 0x000fc600000006ff */
[----:B------:R-:W-:Y:S01]  /*0100*/  IMAD R7, R7, c[0x0][0x198], RZ ;  /* 0x0000660007077a24 */ /* 0x000fe200078e02ff */
[----:B------:R-:W-:Y:S01]  /*0110*/  IADD3 R3, P0, P1, R6, c[0x0][0x160], R3 ;  /* 0x0000580006037a10 */ /* 0x000fe2000791e003 */
[----:B------:R-:W-:-:S04]  /*0120*/  IMAD.HI R5, R5, 0x2, RZ ;  /* 0x0000000205057827 */ /* 0x000fc800078e02ff */
[C---:B------:R-:W-:Y:S01]  /*0130*/  IMAD R11, R4.reuse, 0x2, R7 ;  /* 0x00000002040b7824 */ /* 0x040fe200078e0207 */
[----:B------:R-:W-:Y:S02]  /*0140*/  IADD3.X R2, R5, c[0x0][0x164], R2, P0, P1 ;  /* 0x0000590005027a10 */ /* 0x000fe400007e2402 */
[C---:B------:R-:W-:Y:S02]  /*0150*/  LEA R8, P0, R7.reuse, R3, 0x1 ;  /* 0x0000000307087211 */ /* 0x040fe400078008ff */
[C---:B------:R-:W-:Y:S02]  /*0160*/  LEA R13, R4.reuse, R11, 0x1 ;  /* 0x0000000b040d7211 */ /* 0x040fe400078e08ff */
[----:B------:R-:W-:Y:S02]  /*0170*/  LEA.HI.X.SX32 R9, R7, R2, 0x1, P0 ;  /* 0x0000000207097211 */ /* 0x000fe400000f0eff */
[-C--:B------:R-:W-:Y:S01]  /*0180*/  LEA R12, P0, R13, R3.reuse, 0x1 ;  /* 0x000000030d0c7211 */ /* 0x080fe200078008ff */
[C---:B------:R-:W-:Y:S01]  /*0190*/  IMAD R7, R4.reuse, 0x2, R13 ;  /* 0x0000000204077824 */ /* 0x040fe200078e020d */
[----:B------:R-:W-:Y:S01]  /*01a0*/  LEA R10, P1, R11, R3, 0x1 ;  /* 0x000000030b0a7211 */ /* 0x000fe200078208ff */
[----:B------:R0:W2:Y:S03]  /*01b0*/  LDG.E.U16 R5, [R8.64] ;  /* 0x0000000408057981 */ /* 0x0000a6000c1e1500 */
[----:B------:R-:W-:-:S02]  /*01c0*/  LEA R17, R4, R7, 0x1 ;  /* 0x0000000704117211 */ /* 0x000fc400078e08ff */
[-C--:B------:R-:W-:Y:S02]  /*01d0*/  LEA.HI.X.SX32 R13, R13, R2.reuse, 0x1, P0 ;  /* 0x000000020d0d7211 */ /* 0x080fe400000f0eff */
[-C--:B------:R-:W-:Y:S01]  /*01e0*/  LEA R14, P0, R7, R3.reuse, 0x1 ;  /* 0x00000003070e7211 */ /* 0x080fe200078008ff */
[C---:B------:R-:W-:Y:S01]  /*01f0*/  IMAD R19, R4.reuse, 0x2, R17 ;  /* 0x0000000204137824 */ /* 0x040fe200078e0211 */
[-C--:B------:R-:W-:Y:S02]  /*0200*/  LEA.HI.X.SX32 R11, R11, R2.reuse, 0x1, P1 ;  /* 0x000000020b0b7211 */ /* 0x080fe400008f0eff */
[----:B------:R-:W-:Y:S02]  /*0210*/  LEA.HI.X.SX32 R15, R7, R2, 0x1, P0 ;  /* 0x00000002070f7211 */ /* 0x000fe400000f0eff */
[----:B------:R-:W-:Y:S01]  /*0220*/  LEA R18, P0, R19, R3, 0x1 ;  /* 0x0000000313127211 */ /* 0x000fe200078008ff */
[----:B------:R1:W3:Y:S01]  /*0230*/  LDG.E.U16 R6, [R10.64] ;  /* 0x000000040a067981 */ /* 0x0002e2000c1e1500 */
[----:B0-----:R-:W-:-:S02]  /*0240*/  LEA R9, R4, R19, 0x1 ;  /* 0x0000001304097211 */ /* 0x001fc400078e08ff */
[----:B------:R-:W-:Y:S01]  /*0250*/  LEA.HI.X.SX32 R19, R19, R2, 0x1, P0 ;  /* 0x0000000213137211 */ /* 0x000fe200000f0eff */
[----:B------:R0:W4:Y:S02]  /*0260*/  LDG.E.U16 R7, [R12.64] ;  /* 0x000000040c077981 */ /* 0x000124000c1e1500 */
[----:B------:R-:W-:Y:S01]  /*0270*/  IMAD R21, R4, 0x2, R9 ;  /* 0x0000000204157824 */ /* 0x000fe200078e0209 */
[-C--:B------:R-:W-:Y:S01]  /*0280*/  LEA R16, P1, R17, R3.reuse, 0x1 ;  /* 0x0000000311107211 */ /* 0x080fe200078208ff */
[----:B------:R5:W3:Y:S01]  /*0290*/  LDG.E.U16 R8, [R14.64] ;  /* 0x000000040e087981 */ /* 0x000ae2000c1e1500 */
[----:B-1----:R-:W-:-:S03]  /*02a0*/  LEA R10, P0, R9, R3, 0x1 ;  /* 0x00000003090a7211 */ /* 0x002fc600078008ff */
[----:B------:R1:W3:Y:S01]  /*02b0*/  LDG.E.U16 R26, [R18.64] ;  /* 0x00000004121a7981 */ /* 0x0002e2000c1e1500 */
[-C--:B------:R-:W-:Y:S02]  /*02c0*/  LEA.HI.X.SX32 R11, R9, R2.reuse, 0x1, P0 ;  /* 0x00000002090b7211 */ /* 0x080fe400000f0eff */
[C---:B------:R-:W-:Y:S02]  /*02d0*/  LEA R9, R4.reuse, R21, 0x1 ;  /* 0x0000001504097211 */ /* 0x040fe400078e08ff */
[-C--:B------:R-:W-:Y:S01]  /*02e0*/  LEA.HI.X.SX32 R17, R17, R2.reuse, 0x1, P1 ;  /* 0x0000000211117211 */ /* 0x080fe200008f0eff */
[----:B------:R1:W3:Y:S01]  /*02f0*/  LDG.E.U16 R28, [R10.64] ;  /* 0x000000040a1c7981 */ /* 0x0002e2000c1e1500 */
[-C--:B0-----:R-:W-:Y:S01]  /*0300*/  LEA R12, P0, R21, R3.reuse, 0x1 ;  /* 0x00000003150c7211 */ /* 0x081fe200078008ff */
[----:B------:R-:W-:Y:S01]  /*0310*/  IMAD R23, R4, 0x2, R9 ;  /* 0x0000000204177824 */ /* 0x000fe200078e0209 */
[----:B------:R-:W-:Y:S01]  /*0320*/  LEA R20, P1, R9, R3, 0x1 ;  /* 0x0000000309147211 */ /* 0x000fe200078208ff */
[----:B------:R0:W3:Y:S01]  /*0330*/  LDG.E.U16 R24, [R16.64] ;  /* 0x0000000410187981 */ /* 0x0000e2000c1e1500 */
[----:B------:R-:W-:-:S02]  /*0340*/  LEA.HI.X.SX32 R13, R21, R2, 0x1, P0 ;  /* 0x00000002150d7211 */ /* 0x000fc400000f0eff */
[-C--:B------:R-:W-:Y:S02]  /*0350*/  LEA.HI.X.SX32 R21, R9, R2.reuse, 0x1, P1 ;  /* 0x0000000209157211 */ /* 0x080fe400008f0eff */
[C---:B-----5:R-:W-:Y:S01]  /*0360*/  LEA R14, P0, R23.reuse, R3, 0x1 ;  /* 0x00000003170e7211 */ /* 0x060fe200078008ff */
[----:B------:R5:W4:Y:S01]  /*0370*/  LDG.E.U16 R30, [R12.64] ;  /* 0x000000040c1e7981 */ /* 0x000b22000c1e1500 */
[C---:B------:R-:W-:Y:S02]  /*0380*/  LEA R9, R4.reuse, R23, 0x1 ;  /* 0x0000001704097211 */ /* 0x040fe400078e08ff */
[-C--:B------:R-:W-:Y:S01]  /*0390*/  LEA.HI.X.SX32 R15, R23, R2.reuse, 0x1, P0 ;  /* 0x00000002170f7211 */ /* 0x080fe200000f0eff */
[----:B------:R5:W4:Y:S01]  /*03a0*/  LDG.E.U16 R31, [R20.64] ;  /* 0x00000004141f7981 */ /* 0x000b22000c1e1500 */
[C---:B0-----:R-:W-:Y:S01]  /*03b0*/  LEA R16, P0, R9.reuse, R3, 0x1 ;  /* 0x0000000309107211 */ /* 0x041fe200078008ff */
[----:B-1----:R-:W-:Y:S02]  /*03c0*/  IMAD R19, R4, 0x2, R9 ;  /* 0x0000000204137824 */ /* 0x002fe400078e0209 */
[----:B------:R0:W4:Y:S01]  /*03d0*/  LDG.E.U16 R32, [R14.64] ;  /* 0x000000040e207981 */ /* 0x000122000c1e1500 */
[----:B------:R-:W-:-:S02]  /*03e0*/  LEA.HI.X.SX32 R17, R9, R2, 0x1, P0 ;  /* 0x0000000209117211 */ /* 0x000fc400000f0eff */
[C---:B------:R-:W-:Y:S02]  /*03f0*/  LEA R9, R4.reuse, R19, 0x1 ;  /* 0x0000001304097211 */ /* 0x040fe400078e08ff */
[-C--:B------:R-:W-:Y:S01]  /*0400*/  LEA R10, P0, R19, R3.reuse, 0x1 ;  /* 0x00000003130a7211 */ /* 0x080fe200078008ff */
[----:B------:R1:W4:Y:S01]  /*0410*/  LDG.E.U16 R33, [R16.64] ;  /* 0x0000000410217981 */ /* 0x000322000c1e1500 */
[----:B------:R-:W-:Y:S01]  /*0420*/  LEA R18, P1, R9, R3, 0x1 ;  /* 0x0000000309127211 */ /* 0x000fe200078208ff */
[C---:B------:R-:W-:Y:S01]  /*0430*/  IMAD R23, R4.reuse, 0x2, R9 ;  /* 0x0000000204177824 */ /* 0x040fe200078e0209 */
[-C--:B------:R-:W-:Y:S02]  /*0440*/  LEA.HI.X.SX32 R11, R19, R2.reuse, 0x1, P0 ;  /* 0x00000002130b7211 */ /* 0x080fe400000f0eff */
[----:B------:R-:W-:Y:S02]  /*0450*/  LEA.HI.X.SX32 R19, R9, R2, 0x1, P1 ;  /* 0x0000000209137211 */ /* 0x000fe400008f0eff */
[----:B------:R-:W-:Y:S01]  /*0460*/  LEA R9, R4, R23, 0x1 ;  /* 0x0000001704097211 */ /* 0x000fe200078e08ff */
[----:B------:R1:W4:Y:S01]  /*0470*/  LDG.E.U16 R34, [R10.64] ;  /* 0x000000040a227981 */ /* 0x000322000c1e1500 */
[----:B-----5:R-:W-:-:S03]  /*0480*/  LEA R12, P0, R23, R3, 0x1 ;  /* 0x00000003170c7211 */ /* 0x020fc600078008ff */
[C---:B------:R-:W-:Y:S01]  /*0490*/  IMAD R21, R4.reuse, 0x2, R9 ;  /* 0x0000000204157824 */ /* 0x040fe200078e0209 */
[-C--:B------:R-:W-:Y:S01]  /*04a0*/  LEA.HI.X.SX32 R13, R23, R2.reuse, 0x1, P0 ;  /* 0x00000002170d7211 */ /* 0x080fe200000f0eff */
[----:B------:R5:W4:Y:S01]  /*04b0*/  LDG.E.U16 R35, [R18.64] ;  /* 0x0000000412237981 */ /* 0x000b22000c1e1500 */
[C---:B0-----:R-:W-:Y:S02]  /*04c0*/  LEA R14, P0, R9.reuse, R3, 0x1 ;  /* 0x00000003090e7211 */ /* 0x041fe400078008ff */
[----:B------:R-:W-:Y:S01]  /*04d0*/  LEA R23, R4, R21, 0x1 ;  /* 0x0000001504177211 */ /* 0x000fe200078e08ff */
[----:B------:R0:W4:Y:S01]  /*04e0*/  LDG.E.U16 R36, [R12.64] ;  /* 0x000000040c247981 */ /* 0x000122000c1e1500 */
[----:B------:R-:W-:-:S03]  /*04f0*/  LEA.HI.X.SX32 R15, R9, R2, 0x1, P0 ;  /* 0x00000002090f7211 */ /* 0x000fc600000f0eff */
[C---:B------:R-:W-:Y:S01]  /*0500*/  IMAD R9, R4.reuse, 0x2, R23 ;  /* 0x0000000204097824 */ /* 0x040fe200078e0217 */
[----:B-1----:R-:W-:Y:S01]  /*0510*/  LEA R16, P0, R21, R3, 0x1 ;  /* 0x0000000315107211 */ /* 0x002fe200078008ff */
[----:B------:R1:W4:Y:S03]  /*0520*/  LDG.E.U16 R37, [R14.64] ;  /* 0x000000040e257981 */ /* 0x000326000c1e1500 */
[----:B------:R-:W-:-:S05]  /*0530*/  LEA R25, R4, R9, 0x1 ;  /* 0x0000000904197211 */ /* 0x000fca00078e08ff */
[C---:B------:R-:W-:Y:S01]  /*0540*/  IMAD R27, R4.reuse, 0x2, R25 ;  /* 0x00000002041b7824 */ /* 0x040fe200078e0219 */
[-C--:B------:R-:W-:Y:S02]  /*0550*/  LEA.HI.X.SX32 R17, R21, R2.reuse, 0x1, P0 ;  /* 0x0000000215117211 */ /* 0x080fe400000f0eff */
[C---:B------:R-:W-:Y:S02]  /*0560*/  LEA R10, P0, R9.reuse, R3, 0x1 ;  /* 0x00000003090a7211 */ /* 0x040fe400078008ff */
[C---:B-----5:R-:W-:Y:S01]  /*0570*/  LEA R19, R4.reuse, R27, 0x1 ;  /* 0x0000001b04137211 */ /* 0x060fe200078e08ff */
[----:B------:R5:W4:Y:S01]  /*0580*/  LDG.E.U16 R38, [R16.64] ;  /* 0x0000000410267981 */ /* 0x000b22000c1e1500 */
[-C--:B------:R-:W-:Y:S02]  /*0590*/  LEA.HI.X.SX32 R11, R9, R2.reuse, 0x1, P0 ;  /* 0x00000002090b7211 */ /* 0x080fe400000f0eff */
[-C--:B------:R-:W-:Y:S01]  /*05a0*/  LEA R20, P1, R23, R3.reuse, 0x1 ;  /* 0x0000000317147211 */ /* 0x080fe200078208ff */
[----:B------:R-:W-:Y:S01]  /*05b0*/  IMAD R9, R4, 0x2, R19 ;  /* 0x0000000204097824 */ /* 0x000fe200078e0213 */
[----:B0-----:R-:W-:Y:S01]  /*05c0*/  LEA R12, P0, R25, R3, 0x1 ;  /* 0x00000003190c7211 */ /* 0x001fe200078008ff */
[----:B------:R0:W4:Y:S01]  /*05d0*/  LDG.E.U16 R40, [R10.64] ;  /* 0x000000040a287981 */ /* 0x000122000c1e1500 */
[----:B------:R-:W-:-:S02]  /*05e0*/  LEA.HI.X.SX32 R21, R23, R2, 0x1, P1 ;  /* 0x0000000217157211 */ /* 0x000fc400008f0eff */
[C---:B------:R-:W-:Y:S02]  /*05f0*/  LEA R23, R4.reuse, R9, 0x1 ;  /* 0x0000000904177211 */ /* 0x040fe400078e08ff */
[----:B------:R-:W-:Y:S01]  /*0600*/  LEA.HI.X.SX32 R13, R25, R2, 0x1, P0 ;  /* 0x00000002190d7211 */ /* 0x000fe200000f0eff */
[----:B------:R0:W4:Y:S02]  /*0610*/  LDG.E.U16 R39, [R20.64] ;  /* 0x0000000414277981 */ /* 0x000124000c1e1500 */
[C---:B------:R-:W-:Y:S01]  /*0620*/  IMAD R25, R4.reuse, 0x2, R23 ;  /* 0x0000000204197824 */ /* 0x040fe200078e0217 */
[----:B-1----:R-:W-:Y:S01]  /*0630*/  LEA R14, P0, R9, R3, 0x1 ;  /* 0x00000003090e7211 */ /* 0x002fe200078008ff */
[----:B------:R1:W4:Y:S03]  /*0640*/  LDG.E.U16 R41, [R12.64] ;  /* 0x000000040c297981 */ /* 0x000326000c1e1500 */
[----:B0-----:R-:W-:-:S02]  /*0650*/  LEA R21, R4, R25, 0x1 ;  /* 0x0000001904157211 */ /* 0x001fc400078e08ff */
[----:B------:R-:W-:-:S03]  /*0660*/  LEA.HI.X.SX32 R15, R9, R2, 0x1, P0 ;  /* 0x00000002090f7211 */ /* 0x000fc600000f0eff */
[C---:B------:R-:W-:Y:S01]  /*0670*/  IMAD R9, R4.reuse, 0x2, R21 ;  /* 0x0000000204097824 */ /* 0x040fe200078e0215 */
[C---:B------:R-:W-:Y:S01]  /*0680*/  LEA R18, P1, R19.reuse, R3, 0x1 ;  /* 0x0000000313127211 */ /* 0x040fe200078208ff */
[----:B------:R0:W4:Y:S03]  /*0690*/  LDG.E.U16 R43, [R14.64] ;  /* 0x000000040e2b7981 */ /* 0x000126000c1e1500 */
[C---:B------:R-:W-:Y:S02]  /*06a0*/  LEA R11, R4.reuse, R9, 0x1 ;  /* 0x00000009040b7211 */ /* 0x040fe400078e08ff */
[-C--:B------:R-:W-:Y:S02]  /*06b0*/  LEA.HI.X.SX32 R19, R19, R2.reuse, 0x1, P1 ;  /* 0x0000000213137211 */ /* 0x080fe400008f0eff */
[-C--:B-----5:R-:W-:Y:S01]  /*06c0*/  LEA R16, P0, R23, R3.reuse, 0x1 ;  /* 0x0000000317107211 */ /* 0x0a0fe200078008ff */
[----:B------:R-:W-:Y:S01]  /*06d0*/  IMAD R29, R4, 0x2, R11 ;  /* 0x00000002041d7824 */ /* 0x000fe200078e020b */
[----:B------:R-:W-:Y:S01]  /*06e0*/  LEA R20, P1, R21, R3, 0x1 ;  /* 0x0000000315147211 */ /* 0x000fe200078208ff */
[----:B------:R5:W4:Y:S01]  /*06f0*/  LDG.E.U16 R42, [R18.64] ;  /* 0x00000004122a7981 */ /* 0x000b22000c1e1500 */
[----:B------:R-:W-:-:S02]  /*0700*/  LEA.HI.X.SX32 R17, R23, R2, 0x1, P0 ;  /* 0x0000000217117211 */ /* 0x000fc400000f0eff */
[----:B-1----:R-:W-:Y:S02]  /*0710*/  LEA R12, P0, R9, R3, 0x1 ;  /* 0x00000003090c7211 */ /* 0x002fe400078008ff */
[----:B------:R-:W-:Y:S01]  /*0720*/  LEA.HI.X.SX32 R21, R21, R2, 0x1, P1 ;  /* 0x0000000215157211 */ /* 0x000fe200008f0eff */
[----:B------:R1:W4:Y:S01]  /*0730*/  LDG.E.U16 R44, [R16.64] ;  /* 0x00000004102c7981 */ /* 0x000322000c1e1500 */
[----:B-----5:R-:W-:-:S03]  /*0740*/  LEA R19, R4, R29, 0x1 ;  /* 0x0000001d04137211 */ /* 0x020fc600078e08ff */
[----:B------:R5:W4:Y:S01]  /*0750*/  LDG.E.U16 R45, [R20.64] ;  /* 0x00000004142d7981 */ /* 0x000b22000c1e1500 */
[-C--:B------:R-:W-:Y:S02]  /*0760*/  LEA.HI.X.SX32 R13, R9, R2.reuse, 0x1, P0 ;  /* 0x00000002090d7211 */ /* 0x080fe400000f0eff */
[-C--:B------:R-:W-:Y:S01]  /*0770*/  LEA R22, P1, R19, R3.reuse, 0x1 ;  /* 0x0000000313167211 */ /* 0x080fe200078208ff */
[C---:B------:R-:W-:Y:S01]  /*0780*/  IMAD R9, R4.reuse, 0x2, R19 ;  /* 0x0000000204097824 */ /* 0x040fe200078e0213 */
[----:B------:R-:W-:Y:S01]  /*0790*/  LEA R18, P0, R11, R3, 0x1 ;  /* 0x000000030b127211 */ /* 0x000fe200078008ff */
[----:B------:R0:W4:Y:S01]  /*07a0*/  LDG.E.U16 R46, [R12.64] ;  /* 0x000000040c2e7981 */ /* 0x000122000c1e1500 */
[-C--:B------:R-:W-:Y:S02]  /*07b0*/  LEA.HI.X.SX32 R23, R19, R2.reuse, 0x1, P1 ;  /* 0x0000000213177211 */ /* 0x080fe400008f0eff */
[----:B------:R-:W-:Y:S02]  /*07c0*/  LEA.HI.X.SX32 R19, R11, R2, 0x1, P0 ;  /* 0x000000020b137211 */ /* 0x000fe400000f0eff */
[----:B------:R-:W-:Y:S01]  /*07d0*/  LEA R11, R4, R9, 0x1 ;  /* 0x00000009040b7211 */ /* 0x000fe200078e08ff */
[----:B------:R0:W4:Y:S01]  /*07e0*/  LDG.E.U16 R47, [R22.64] ;  /* 0x00000004162f7981 */ /* 0x000122000c1e1500 */
[----:B-1----:R-:W-:-:S02]  /*07f0*/  LEA R16, P0, R9, R3, 0x1 ;  /* 0x0000000309107211 */ /* 0x002fc400078008ff */
[-C--:B-----5:R-:W-:Y:S01]  /*0800*/  LEA R20, P1, R11, R3.reuse, 0x1 ;  /* 0x000000030b147211 */ /* 0x0a0fe200078208ff */
[----:B------:R-:W5:Y:S01]  /*0810*/  LDG.E.U16 R18, [R18.64] ;  /* 0x0000000412127981 */ /* 0x000f62000c1e1500 */
[-C--:B------:R-:W-:Y:S02]  /*0820*/  LEA.HI.X.SX32 R17, R9, R2.reuse, 0x1, P0 ;  /* 0x0000000209117211 */ /* 0x080fe400000f0eff */
[-C--:B------:R-:W-:Y:S01]  /*0830*/  LEA R10, P0, R27, R3.reuse, 0x1 ;  /* 0x000000031b0a7211 */ /* 0x080fe200078008ff */
[----:B------:R-:W-:Y:S01]  /*0840*/  IMAD R4, R4, 0x2, R11 ;  /* 0x0000000204047824 */ /* 0x000fe200078e020b */
[-C--:B------:R-:W-:Y:S01]  /*0850*/  LEA.HI.X.SX32 R21, R11, R2.reuse, 0x1, P1 ;  /* 0x000000020b157211 */ /* 0x080fe200008f0eff */
[----:B------:R-:W5:Y:S01]  /*0860*/  LDG.E.U16 R16, [R16.64] ;  /* 0x0000000410107981 */ /* 0x000f62000c1e1500 */
[----:B------:R-:W-:Y:S02]  /*0870*/  LEA.HI.X.SX32 R11, R27, R2, 0x1, P0 ;  /* 0x000000021b0b7211 */ /* 0x000fe400000f0eff */
[-C--:B0-----:R-:W-:Y:S01]  /*0880*/  LEA R12, P0, R25, R3.reuse, 0x1 ;  /* 0x00000003190c7211 */ /* 0x081fe200078008ff */
[----:B------:R-:W5:Y:S01]  /*0890*/  LDG.E.U16 R20, [R20.64] ;  /* 0x0000000414147981 */ /* 0x000f62000c1e1500 */
[----:B------:R-:W-:-:S02]  /*08a0*/  LEA R14, P1, R29, R3, 0x1 ;  /* 0x000000031d0e7211 */ /* 0x000fc400078208ff */
[-C--:B------:R-:W-:Y:S01]  /*08b0*/  LEA.HI.X.SX32 R13, R25, R2.reuse, 0x1, P0 ;  /* 0x00000002190d7211 */ /* 0x080fe200000f0eff */
[----:B------:R-:W5:Y:S01]  /*08c0*/  LDG.E.U16 R10, [R10.64] ;  /* 0x000000040a0a7981 */ /* 0x000f62000c1e1500 */
[C---:B------:R-:W-:Y:S02]  /*08d0*/  LEA R22, P0, R4.reuse, R3, 0x1 ;  /* 0x0000000304167211 */ /* 0x040fe400078008ff */
[-C--:B------:R-:W-:Y:S01]  /*08e0*/  LEA.HI.X.SX32 R15, R29, R2.reuse, 0x1, P1 ;  /* 0x000000021d0f7211 */ /* 0x080fe200008f0eff */
[----:B------:R-:W5:Y:S01]  /*08f0*/  LDG.E.U16 R12, [R12.64] ;  /* 0x000000040c0c7981 */ /* 0x000f62000c1e1500 */
[----:B------:R-:W-:-:S03]  /*0900*/  LEA.HI.X.SX32 R23, R4, R2, 0x1, P0 ;  /* 0x0000000204177211 */ /* 0x000fc600000f0eff */
[----:B------:R-:W5:Y:S04]  /*0910*/  LDG.E.U16 R14, [R14.64] ;  /* 0x000000040e0e7981 */ /* 0x000f68000c1e1500 */
[----:B------:R-:W5:Y:S01]  /*0920*/  LDG.E.U16 R22, [R22.64] ;  /* 0x0000000416167981 */ /* 0x000f62000c1e1500 */
[----:B------:R-:W-:Y:S02]  /*0930*/  SHF.R.S32.HI R2, RZ, 0x8, R49 ;  /* 0x00000008ff027819 */ /* 0x000fe40000011431 */
[----:B------:R-:W-:Y:S02]  /*0940*/  SHF.L.U32 R3, R0, 0x1, RZ ;  /* 0x0000000100037819 */ /* 0x000fe400000006ff */
[----:B------:R-:W-:Y:S01]  /*0950*/  SGXT R0, R2, 0x1 ;  /* 0x000000010200781a */ /* 0x000fe20000000200 */
[----:B------:R-:W-:-:S03]  /*0960*/  IMAD.MOV.U32 R2, RZ, RZ, 0x1 ;  /* 0x00000001ff027424 */ /* 0x000fc600078e00ff */
[----:B------:R-:W-:Y:S02]  /*0970*/  LOP3.LUT R0, R3, 0x210, R0, 0x78, !PT ;  /* 0x0000021003007812 */ /* 0x000fe400078e7800 */
[----:B------:R-:W-:Y:S02]  /*0980*/  ISETP.LE.AND P0, PT, R2, c[0x0][0x1d0], PT ;  /* 0x0000740002007a0c */ /* 0x000fe40003f03270 */
[C---:B------:R-:W-:Y:S02]  /*0990*/  LOP3.LUT R3, R0.reuse, 0x20, RZ, 0x3c, !PT ;  /* 0x0000002000037812 */ /* 0x040fe400078e3cff */
[----:B------:R-:W-:Y:S01]  /*09a0*/  LOP3.LUT R2, R0, 0x40, RZ, 0x3c, !PT ;  /* 0x0000004000027812 */ /* 0x000fe200078e3cff */
[----:B------:R-:W-:Y:S01]  /*09b0*/  IMAD.MOV.U32 R113, RZ, RZ, 0x3f800000 ;  /* 0x3f800000ff717424 */ /* 0x000fe200078e00ff */
[----:B------:R-:W-:Y:S01]  /*09c0*/  MOV R112, 0x3f800000 ;  /* 0x3f80000000707802 */ /* 0x000fe20000000f00 */
[----:B------:R-:W-:Y:S01]  /*09d0*/  CS2R R56, SRZ ;  /* 0x0000000000387805 */ /* 0x000fe2000001ff00 */
        /* <DEDUP_REMOVED lines=11> */
[----:B------:R-:W-:-:S02]  /*0a90*/  LOP3.LUT R50, R49, 0x1ff, RZ, 0xc0, !PT ;  /* 0x000001ff31327812 */ /* 0x000fc400078ec0ff */
[----:B------:R-:W-:Y:S01]  /*0aa0*/  SHF.L.U32 R48, R49, 0x1, RZ ;  /* 0x0000000131307819 */ /* 0x000fe200000006ff */
[----:B--2---:R0:W-:Y:S02]  /*0ab0*/  STS.U16 [R0], R5 ;  /* 0x0000000500007388 */ /* 0x0041e40000000400 */
[----:B0-----:R-:W-:Y:S02]  /*0ac0*/  LOP3.LUT R5, R0, 0x60, RZ, 0x3c, !PT ;  /* 0x0000006000057812 */ /* 0x001fe400078e3cff */
[----:B---3--:R-:W-:Y:S04]  /*0ad0*/  STS.U16 [R0+0x1000], R24 ;  /* 0x0010001800007388 */ /* 0x008fe80000000400 */
[----:B----4-:R-:W-:Y:S04]  /*0ae0*/  STS.U16 [R0+0x2000], R31 ;  /* 0x0020001f00007388 */ /* 0x010fe80000000400 */
[----:B------:R-:W-:Y:S04]  /*0af0*/  STS.U16 [R0+0x3000], R35 ;  /* 0x0030002300007388 */ /* 0x000fe80000000400 */
[----:B------:R-:W-:Y:S04]  /*0b00*/  STS.U16 [R0+0x4000], R39 ;  /* 0x0040002700007388 */ /* 0x000fe80000000400 */
[----:B------:R-:W-:Y:S04]  /*0b10*/  STS.U16 [R0+0x5000], R42 ;  /* 0x0050002a00007388 */ /* 0x000fe80000000400 */
[----:B------:R-:W-:Y:S04]  /*0b20*/  STS.U16 [R0+0x6000], R45 ;  /* 0x0060002d00007388 */ /* 0x000fe80000000400 */
[----:B------:R0:W-:Y:S04]  /*0b30*/  STS.U16 [R0+0x7000], R47 ;  /* 0x0070002f00007388 */ /* 0x0001e80000000400 */
[----:B------:R-:W-:Y:S04]  /*0b40*/  STS.U16 [R3+0x400], R6 ;  /* 0x0004000603007388 */ /* 0x000fe80000000400 */
[----:B------:R-:W-:Y:S04]  /*0b50*/  STS.U16 [R3+0x1400], R26 ;  /* 0x0014001a03007388 */ /* 0x000fe80000000400 */
[----:B------:R-:W-:Y:S04]  /*0b60*/  STS.U16 [R3+0x2400], R32 ;  /* 0x0024002003007388 */ /* 0x000fe80000000400 */
[----:B------:R-:W-:Y:S04]  /*0b70*/  STS.U16 [R3+0x3400], R36 ;  /* 0x0034002403007388 */ /* 0x000fe80000000400 */
[----:B------:R-:W-:Y:S04]  /*0b80*/  STS.U16 [R3+0x4400], R40 ;  /* 0x0044002803007388 */ /* 0x000fe80000000400 */
[----:B------:R-:W-:Y:S04]  /*0b90*/  STS.U16 [R3+0x5400], R43 ;  /* 0x0054002b03007388 */ /* 0x000fe80000000400 */
[----:B------:R-:W-:Y:S04]  /*0ba0*/  STS.U16 [R3+0x6400], R46 ;  /* 0x0064002e03007388 */ /* 0x000fe80000000400 */
[----:B-----5:R-:W-:Y:S04]  /*0bb0*/  STS.U16 [R3+0x7400], R16 ;  /* 0x0074001003007388 */ /* 0x020fe80000000400 */
[----:B------:R-:W-:Y:S04]  /*0bc0*/  STS.U16 [R2+0x800], R7 ;  /* 0x0008000702007388 */ /* 0x000fe80000000400 */
[----:B------:R-:W-:Y:S04]  /*0bd0*/  STS.U16 [R2+0x1800], R28 ;  /* 0x0018001c02007388 */ /* 0x000fe80000000400 */
[----:B------:R-:W-:Y:S04]  /*0be0*/  STS.U16 [R2+0x2800], R33 ;  /* 0x0028002102007388 */ /* 0x000fe80000000400 */
        /* <DEDUP_REMOVED lines=10> */
[----:B------:R-:W-:Y:S01]  /*0c90*/  STS.U16 [R5+0x7c00], R22 ;  /* 0x007c001605007388 */ /* 0x000fe20000000400 */
[----:B0-----:R-:W-:Y:S01]  /*0ca0*/  MOV R0, 0xff800000 ;  /* 0xff80000000007802 */ /* 0x001fe20000000f00 */
[----:B-1----:R-:W-:Y:S01]  /*0cb0*/  IMAD.MOV.U32 R2, RZ, RZ, -0x800000 ;  /* 0xff800000ff027424 */ /* 0x002fe200078e00ff */
[----:B------:R-:W-:Y:S01]  /*0cc0*/  CS2R R44, SRZ ;  /* 0x00000000002c7805 */ /* 0x000fe2000001ff00 */
[----:B------:R0:W-:Y:S01]  /*0cd0*/  STS.U16 [R5+0xc00], R8 ;  /* 0x000c000805007388 */ /* 0x0001e20000000400 */
[----:B------:R-:W-:-:S03]  /*0ce0*/  CS2R R46, SRZ ;  /* 0x00000000002e7805 */ /* 0x000fc6000001ff00 */
[----:B------:R1:W-:Y:S01]  /*0cf0*/  STS.U16 [R5+0x4c00], R10 ;  /* 0x004c000a05007388 */ /* 0x0003e20000000400 */
[----:B0-----:R-:W-:Y:S01]  /*0d00*/  CS2R R8, SRZ ;  /* 0x0000000000087805 */ /* 0x001fe2000001ff00 */
[----:B-1----:R-:W-:Y:S01]  /*0d10*/  CS2R R10, SRZ ;  /* 0x00000000000a7805 */ /* 0x002fe2000001ff00 */
[----:B------:R-:W-:Y:S05]  /*0d20*/  @!P0 BRA `(.L_x_0) ;  /* 0x000022c000008947 */ /* 0x000fea0003800000 */
[----:B------:R-:W-:Y:S01]  /*0d30*/  LOP3.LUT R12, R49, 0x7, RZ, 0xc0, !PT ;  /* 0x00000007310c7812 */ /* 0x000fe200078ec0ff */
[----:B------:R-:W-:Y:S01]  /*0d40*/  IMAD R2, R51, c[0x0][0x1a0], RZ ;  /* 0x0000680033027a24 */ /* 0x000fe200078e02ff */
[----:B------:R-:W-:Y:S01]  /*0d50*/  LOP3.LUT R0, R48, 0x10, RZ, 0xc0, !PT ;  /* 0x0000001030007812 */ /* 0x000fe200078ec0ff */
[----:B------:R-:W-:Y:S01]  /*0d60*/  IMAD.SHL.U32 R11, R50, 0x2, RZ ;  /* 0x00000002320b7824 */ /* 0x000fe200078e00ff */
[----:B------:R-:W-:Y:S01]  /*0d70*/  LOP3.LUT R4, R49, 0x3f, RZ, 0xc0, !PT ;  /* 0x0000003f31047812 */ /* 0x000fe200078ec0ff */
[----:B------:R-:W-:Y:S01]  /*0d80*/  IMAD R3, R12, 0x210, RZ ;  /* 0x000002100c037824 */ /* 0x000fe200078e02ff */
[--C-:B------:R-:W-:Y:S01]  /*0d90*/  LOP3.LUT R0, R0, 0x1e0, R49.reuse, 0xf8, !PT ;  /* 0x000001e000007812 */ /* 0x100fe200078ef831 */
[----:B------:R-:W-:Y:S01]  /*0da0*/  IMAD.MOV.U32 R113, RZ, RZ, 0x3f800000 ;  /* 0x3f800000ff717424 */ /* 0x000fe200078e00ff */
[----:B------:R-:W-:Y:S01]  /*0db0*/  SHF.R.U32.HI R5, RZ, 0x6, R49 ;  /* 0x00000006ff057819 */ /* 0x000fe20000011631 */
[C---:B------:R-:W-:Y:S01]  /*0dc0*/  IMAD R6, R4.reuse, c[0x0][0x1a8], RZ ;  /* 0x00006a0004067a24 */ /* 0x040fe200078e02ff */
[----:B------:R-:W-:Y:S01]  /*0dd0*/  LOP3.LUT R108, R3, R0, RZ, 0x3c, !PT ;  /* 0x00000000036c7212 */ /* 0x000fe200078e3cff */
[----:B------:R-:W-:Y:S01]  /*0de0*/  IMAD R3, R51, c[0x0][0x1b0], RZ ;  /* 0x00006c0033037a24 */ /* 0x000fe200078e02ff */
[----:B------:R-:W-:Y:S01]  /*0df0*/  MOV R17, c[0x0][0x1a4] ;  /* 0x0000690000117a02 */ /* 0x000fe20000000f00 */
[----:B------:R-:W-:Y:S01]  /*0e00*/  IMAD R9, R4, c[0x0][0x1b4], RZ ;  /* 0x00006d0004097a24 */ /* 0x000fe200078e02ff */
[----:B------:R-:W-:Y:S01]  /*0e10*/  SGXT.U32 R4, R5, 0x3 ;  /* 0x000000030504781a */ /* 0x000fe20000000000 */
[----:B------:R-:W-:Y:S01]  /*0e20*/  IMAD.SHL.U32 R5, R2, 0x2, RZ ;  /* 0x0000000202057824 */ /* 0x000fe200078e00ff */
[----:B------:R-:W-:Y:S01]  /*0e30*/  SHF.L.U32 R7, R3, 0x1, RZ ;  /* 0x0000000103077819 */ /* 0x000fe200000006ff */
[----:B------:R-:W-:Y:S01]  /*0e40*/  IMAD.SHL.U32 R8, R6, 0x2, RZ ;  /* 0x0000000206087824 */ /* 0x000fe200078e00ff */
[----:B------:R-:W-:Y:S01]  /*0e50*/  SHF.L.U32 R10, R9, 0x1, RZ ;  /* 0x00000001090a7819 */ /* 0x000fe200000006ff */
[----:B------:R-:W-:Y:S01]  /*0e60*/  IMAD.HI R2, R2, 0x2, RZ ;  /* 0x0000000202027827 */ /* 0x000fe200078e02ff */
[----:B------:R-:W-:Y:S01]  /*0e70*/  SHF.L.U32 R13, R49, 0x8, RZ ;  /* 0x00000008310d7819 */ /* 0x000fe200000006ff */
[----:B------:R-:W-:Y:S01]  /*0e80*/  CS2R R44, SRZ ;  /* 0x00000000002c7805 */ /* 0x000fe2000001ff00 */
[----:B------:R-:W-:Y:S01]  /*0e90*/  IADD3 R15, P0, P1, R8, c[0x0][0x168], R5 ;  /* 0x00005a00080f7a10 */ /* 0x000fe2000791e005 */
[----:B------:R-:W-:Y:S01]  /*0ea0*/  IMAD R5, R4, c[0x0][0x1a4], RZ ;  /* 0x0000690004057a24 */ /* 0x000fe200078e02ff */
[----:B------:R-:W-:Y:S01]  /*0eb0*/  IADD3 R114, P2, P3, R10, c[0x0][0x170], R7 ;  /* 0x00005c000a727a10 */ /* 0x000fe20007b5e007 */
[----:B------:R-:W-:Y:S01]  /*0ec0*/  IMAD.HI R7, R3, 0x2, RZ ;  /* 0x0000000203077827 */ /* 0x000fe200078e02ff */
[----:B------:R-:W-:Y:S01]  /*0ed0*/  LOP3.LUT R0, R49, 0x1c0, RZ, 0xc0, !PT ;  /* 0x000001c031007812 */ /* 0x000fe200078ec0ff */
[----:B------:R-:W-:Y:S01]  /*0ee0*/  CS2R R46, SRZ ;  /* 0x00000000002e7805 */ /* 0x000fe2000001ff00 */
[----:B------:R-:W-:Y:S01]  /*0ef0*/  LOP3.LUT R13, R13, 0x1000, RZ, 0xc0, !PT ;  /* 0x000010000d0d7812 */ /* 0x000fe200078ec0ff */
[----:B------:R-:W-:Y:S01]  /*0f00*/  IMAD.HI R3, R6, 0x2, RZ ;  /* 0x0000000206037827 */ /* 0x000fe200078e02ff */
[----:B------:R-:W-:Y:S01]  /*0f10*/  SHF.R.U32.HI R0, RZ, 0x2, R0 ;  /* 0x00000002ff007819 */ /* 0x000fe20000011600 */
[----:B------:R-:W-:Y:S01]  /*0f20*/  CS2R R56, SRZ ;  /* 0x0000000000387805 */ /* 0x000fe2000001ff00 */
[----:B------:R-:W-:Y:S01]  /*0f30*/  MOV R19, c[0x0][0x1b8] ;  /* 0x00006e0000137a02 */ /* 0x000fe20000000f00 */
[----:B------:R-:W-:Y:S01]  /*0f40*/  IMAD R6, R17, 0x8, R5 ;  /* 0x0000000811067824 */ /* 0x000fe200078e0205 */
[----:B------:R-:W-:Y:S01]  /*0f50*/  LOP3.LUT R0, R11, R0, RZ, 0x3c, !PT ;  /* 0x000000000b007212 */ /* 0x000fe200078e3cff */
[----:B------:R-:W-:Y:S01]  /*0f60*/  IMAD.HI R8, R9, 0x2, RZ ;  /* 0x0000000209087827 */ /* 0x000fe200078e02ff */
[----:B------:R-:W-:Y:S01]  /*0f70*/  MOV R38, 0xff800000 ;  /* 0xff80000000267802 */ /* 0x000fe20000000f00 */
[----:B------:R-:W-:Y:S01]  /*0f80*/  CS2R R58, SRZ ;  /* 0x00000000003a7805 */ /* 0x000fe2000001ff00 */
[----:B------:R-:W-:Y:S01]  /*0f90*/  MOV R111, RZ ;  /* 0x000000ff006f7202 */ /* 0x000fe20000000f00 */
[----:B------:R-:W-:Y:S01]  /*0fa0*/  IMAD R9, R4, c[0x0][0x1b8], RZ ;  /* 0x00006e0004097a24 */ /* 0x000fe200078e02ff */
[----:B------:R-:W-:Y:S01]  /*0fb0*/  IADD3.X R11, R8, c[0x0][0x174], R7, P2, P3 ;  /* 0x00005d00080b7a10 */ /* 0x000fe200017e6407 */
[----:B------:R-:W-:Y:S01]  /*0fc0*/  IMAD R4, R17, 0x8, R6 ;  /* 0x0000000811047824 */ /* 0x000fe200078e0206 */
[CC--:B------:R-:W-:Y:S01]  /*0fd0*/  LEA R22, P2, R6.reuse, R15.reuse, 0x1 ;  /* 0x0000000f06167211 */ /* 0x0c0fe200078408ff */
[----:B------:R-:W-:Y:S01]  /*0fe0*/  IMAD.IADD R108, R13, 0x1, R108 ;  /* 0x000000010d6c7824 */ /* 0x000fe200078e026c */
[----:B------:R-:W-:Y:S01]  /*0ff0*/  IADD3.X R13, R3, c[0x0][0x16c], R2, P0, P1 ;  /* 0x00005b00030d7a10 */ /* 0x000fe200007e2402 */
[----:B------:R-:W-:Y:S01]  /*1000*/  IMAD R2, R17, 0x8, R4 ;  /* 0x0000000811027824 */ /* 0x000fe200078e0204 */
[----:B------:R-:W-:Y:S01]  /*1010*/  LEA R24, P1, R5, R15, 0x1 ;  /* 0x0000000f05187211 */ /* 0x000fe200078208ff */
[----:B------:R-:W-:Y:S01]  /*1020*/  IMAD.MOV.U32 R112, RZ, RZ, 0x3f800000 ;  /* 0x3f800000ff707424 */ /* 0x000fe200078e00ff */
[-C--:B------:R-:W-:Y:S01]  /*1030*/  LEA.HI.X.SX32 R23, R6, R13.reuse, 0x1, P2 ;  /* 0x0000000d06177211 */ /* 0x080fe200010f0eff */
[----:B------:R-:W-:Y:S01]  /*1040*/  CS2R R68, SRZ ;  /* 0x0000000000447805 */ /* 0x000fe2000001ff00 */
[----:B------:R-:W-:Y:S01]  /*1050*/  LEA R3, R17, R2, 0x3 ;  /* 0x0000000211037211 */ /* 0x000fe200078e18ff */
[----:B------:R-:W-:Y:S01]  /*1060*/  CS2R R70, SRZ ;  /* 0x0000000000467805 */ /* 0x000fe2000001ff00 */
[----:B------:R-:W-:Y:S01]  /*1070*/  LEA.HI.X.SX32 R25, R5, R13, 0x1, P1 ;  /* 0x0000000d05197211 */ /* 0x000fe200008f0eff */
[----:B------:R-:W-:Y:S01]  /*1080*/  CS2R R72, SRZ ;  /* 0x0000000000487805 */ /* 0x000fe2000001ff00 */
[----:B------:R-:W-:Y:S01]  /*1090*/  LEA R5, R17, R3, 0x3 ;  /* 0x0000000311057211 */ /* 0x000fe200078e18ff */
[----:B------:R-:W-:Y:S01]  /*10a0*/  CS2R R74, SRZ ;  /* 0x00000000004a7805 */ /* 0x000fe2000001ff00 */
[----:B------:R-:W-:Y:S01]  /*10b0*/  LEA R7, R19, R9, 0x3 ;  /* 0x0000000913077211 */ /* 0x000fe200078e18ff */
[----:B------:R0:W-:Y:S01]  /*10c0*/  STL.64 [R1+0x48], R24 ;  /* 0x0000481801007387 */ /* 0x0001e20000100a00 */
[----:B------:R-:W-:Y:S01]  /*10d0*/  LEA R20, P0, R9, R114, 0x1 ;  /* 0x0000007209147211 */ /* 0x000fe200078008ff */
[----:B------:R-:W-:Y:S01]  /*10e0*/  IMAD R6, R17, 0x8, R5 ;  /* 0x0000000811067824 */ /* 0x000fe200078e0205 */
[----:B------:R-:W-:Y:S01]  /*10f0*/  CS2R R76, SRZ ;  /* 0x00000000004c7805 */ /* 0x000fe2000001ff00 */
[----:B------:R1:W-:Y:S01]  /*1100*/  STL.64 [R1+0x40], R22 ;  /* 0x0000401601007387 */ /* 0x0003e20000100a00 */
[----:B------:R-:W-:Y:S01]  /*1110*/  IMAD R8, R19, 0x8, R7 ;  /* 0x0000000813087824 */ /* 0x000fe200078e0207 */
[----:B------:R-:W-:Y:S01]  /*1120*/  LEA.HI.X.SX32 R21, R9, R11, 0x1, P0 ;  /* 0x0000000b09157211 */ /* 0x000fe200000f0eff */
[----:B------:R-:W-:Y:S01]  /*1130*/  CS2R R78, SRZ ;  /* 0x00000000004e7805 */ /* 0x000fe2000001ff00 */
[----:B------:R-:W-:Y:S01]  /*1140*/  CS2R R88, SRZ ;  /* 0x0000000000587805 */ /* 0x000fe2000001ff00 */
[----:B------:R-:W-:Y:S01]  /*1150*/  CS2R R90, SRZ ;  /* 0x00000000005a7805 */ /* 0x000fe2000001ff00 */
[----:B------:R-:W-:Y:S01]  /*1160*/  LEA R10, R19, R8, 0x3 ;  /* 0x00000008130a7211 */ /* 0x000fe200078e18ff */
[----:B------:R-:W-:Y:S01]  /*1170*/  CS2R R92, SRZ ;  /* 0x00000000005c7805 */ /* 0x000fe2000001ff00 */
[----:B0-----:R-:W-:Y:S01]  /*1180*/  LEA R24, P1, R4, R15, 0x1 ;  /* 0x0000000f04187211 */ /* 0x001fe200078208ff */
[----:B------:R-:W-:Y:S01]  /*1190*/  CS2R R94, SRZ ;  /* 0x00000000005e7805 */ /* 0x000fe2000001ff00 */
[----:B------:R-:W-:-:S02]  /*11a0*/  LEA R124, P0, R8, R114, 0x1 ;  /* 0x00000072087c7211 */ /* 0x000fc400078008ff */
[----:B-1----:R-:W-:Y:S02]  /*11b0*/  LEA R22, P2, R2, R15, 0x1 ;  /* 0x0000000f02167211 */ /* 0x002fe400078408ff */
[-C--:B------:R-:W-:Y:S02]  /*11c0*/  LEA.HI.X.SX32 R25, R4, R13.reuse, 0x1, P1 ;  /* 0x0000000d04197211 */ /* 0x080fe400008f0eff */
[----:B------:R-:W-:Y:S02]  /*11d0*/  LEA.HI.X.SX32 R23, R2, R13, 0x1, P2 ;  /* 0x0000000d02177211 */ /* 0x000fe400010f0eff */
[----:B------:R-:W-:Y:S01]  /*11e0*/  LEA R2, R17, R6, 0x3 ;  /* 0x0000000611027211 */ /* 0x000fe200078e18ff */
[----:B------:R0:W-:Y:S01]  /*11f0*/  STL.64 [R1+0x38], R24 ;  /* 0x0000381801007387 */ /* 0x0001e20000100a00 */
[-C--:B------:R-:W-:Y:S02]  /*1200*/  LEA R28, P1, R3, R15.reuse, 0x1 ;  /* 0x0000000f031c7211 */ /* 0x080fe400078208ff */
[----:B------:R-:W-:Y:S01]  /*1210*/  LEA R26, P2, R5, R15, 0x1 ;  /* 0x0000000f051a7211 */ /* 0x000fe200078408ff */
[----:B------:R1:W-:Y:S01]  /*1220*/  STL.64 [R1+0x30], R22 ;  /* 0x0000301601007387 */ /* 0x0003e20000100a00 */
[----:B------:R-:W-:-:S02]  /*1230*/  LEA.HI.X.SX32 R29, R3, R13, 0x1, P1 ;  /* 0x0000000d031d7211 */ /* 0x000fc400008f0eff */
[----:B------:R-:W-:Y:S02]  /*1240*/  LEA.HI.X.SX32 R27, R5, R13, 0x1, P2 ;  /* 0x0000000d051b7211 */ /* 0x000fe400010f0eff */
[----:B------:R-:W-:Y:S01]  /*1250*/  LEA R14, P1, R7, R114, 0x1 ;  /* 0x00000072070e7211 */ /* 0x000fe200078208ff */
[----:B------:R2:W-:Y:S01]  /*1260*/  STL.64 [R1+0x28], R28 ;  /* 0x0000281c01007387 */ /* 0x0005e20000100a00 */
[----:B------:R-:W-:Y:S02]  /*1270*/  LEA R4, R19, R10, 0x3 ;  /* 0x0000000a13047211 */ /* 0x000fe400078e18ff */
[----:B0-----:R-:W-:Y:S01]  /*1280*/  LEA R24, P3, R6, R15, 0x1 ;  /* 0x0000000f06187211 */ /* 0x001fe200078608ff */
[----:B------:R2:W-:Y:S01]  /*1290*/  STL.64 [R1+0x20], R26 ;  /* 0x0000201a01007387 */ /* 0x0005e20000100a00 */
[----:B------:R-:W-:Y:S02]  /*12a0*/  LEA.HI.X.SX32 R125, R8, R11, 0x1, P0 ;  /* 0x0000000b087d7211 */ /* 0x000fe400000f0eff */
[----:B-1----:R-:W-:Y:S01]  /*12b0*/  LEA R22, P4, R2, R15, 0x1 ;  /* 0x0000000f02167211 */ /* 0x002fe200078808ff */
[----:B------:R-:W-:Y:S01]  /*12c0*/  CS2R R8, SRZ ;  /* 0x0000000000087805 */ /* 0x000fe2000001ff00 */
[----:B------:R-:W-:-:S02]  /*12d0*/  LEA.HI.X.SX32 R25, R6, R13, 0x1, P3 ;  /* 0x0000000d06197211 */ /* 0x000fc400018f0eff */
[----:B------:R-:W-:Y:S01]  /*12e0*/  LEA.HI.X.SX32 R23, R2, R13, 0x1, P4 ;  /* 0x0000000d02177211 */ /* 0x000fe200020f0eff */
[----:B------:R-:W-:Y:S01]  /*12f0*/  IMAD R2, R19, 0x8, R4 ;  /* 0x0000000813027824 */ /* 0x000fe200078e0204 */
[-C--:B------:R-:W-:Y:S01]  /*1300*/  LEA.HI.X.SX32 R15, R7, R11.reuse, 0x1, P1 ;  /* 0x0000000b070f7211 */ /* 0x080fe200008f0eff */
[----:B------:R2:W-:Y:S01]  /*1310*/  STL.64 [R1+0x18], R24 ;  /* 0x0000181801007387 */ /* 0x0005e20000100a00 */
[----:B------:R-:W-:Y:S02]  /*1320*/  LEA R120, P0, R4, R114, 0x1 ;  /* 0x0000007204787211 */ /* 0x000fe400078008ff */
[C---:B------:R-:W-:Y:S01]  /*1330*/  LEA R3, R19.reuse, R2, 0x3 ;  /* 0x0000000213037211 */ /* 0x040fe200078e18ff */
[----:B------:R2:W-:Y:S01]  /*1340*/  STL.64 [R1+0x10], R22 ;  /* 0x0000101601007387 */ /* 0x0005e20000100a00 */
[-C--:B------:R-:W-:Y:S02]  /*1350*/  LEA R122, P2, R10, R114.reuse, 0x1 ;  /* 0x000000720a7a7211 */ /* 0x080fe400078408ff */
[----:B------:R-:W-:Y:S01]  /*1360*/  LEA.HI.X.SX32 R121, R4, R11, 0x1, P0 ;  /* 0x0000000b04797211 */ /* 0x000fe200000f0eff */
[----:B------:R2:W-:Y:S01]  /*1370*/  STL.64 [R1+0x8], R20 ;  /* 0x0000081401007387 */ /* 0x0005e20000100a00 */
[----:B------:R-:W-:Y:S01]  /*1380*/  LEA R5, R19, R3, 0x3 ;  /* 0x0000000313057211 */ /* 0x000fe200078e18ff */
[----:B------:R-:W-:Y:S01]  /*1390*/  IMAD R4, R12, 0x90, RZ ;  /* 0x000000900c047824 */ /* 0x000fe200078e02ff */
[----:B------:R-:W-:Y:S01]  /*13a0*/  LEA.HI.X.SX32 R123, R10, R11, 0x1, P2 ;  /* 0x0000000b0a7b7211 */ /* 0x000fe200010f0eff */
[----:B------:R2:W-:Y:S01]  /*13b0*/  STL.64 [R1], R14 ;  /* 0x0000000e01007387 */ /* 0x0005e20000100a00 */
[----:B------:R-:W-:-:S02]  /*13c0*/  LEA R118, P1, R2, R114, 0x1 ;  /* 0x0000007202767211 */ /* 0x000fc400078208ff */
[-C--:B------:R-:W-:Y:S02]  /*13d0*/  LEA R116, P2, R3, R114.reuse, 0x1 ;  /* 0x0000007203747211 */ /* 0x080fe400078408ff */
[----:B------:R-:W-:Y:S02]  /*13e0*/  LEA R114, P3, R5, R114, 0x1 ;  /* 0x0000007205727211 */ /* 0x000fe400078608ff */
[----:B------:R-:W-:Y:S02]  /*13f0*/  LOP3.LUT R4, R4, 0x30, R48, 0x78, !PT ;  /* 0x0000003004047812 */ /* 0x000fe400078e7830 */
[-C--:B------:R-:W-:Y:S02]  /*1400*/  LEA.HI.X.SX32 R119, R2, R11.reuse, 0x1, P1 ;  /* 0x0000000b02777211 */ /* 0x080fe400008f0eff */
[-C--:B------:R-:W-:Y:S02]  /*1410*/  LEA.HI.X.SX32 R117, R3, R11.reuse, 0x1, P2 ;  /* 0x0000000b03757211 */ /* 0x080fe400010f0eff */
[----:B------:R-:W-:Y:S01]  /*1420*/  LEA.HI.X.SX32 R115, R5, R11, 0x1, P3 ;  /* 0x0000000b05737211 */ /* 0x000fe200018f0eff */
[----:B------:R-:W-:Y:S01]  /*1430*/  CS2R R2, SRZ ;  /* 0x0000000000027805 */ /* 0x000fe2000001ff00 */
[----:B------:R-:W-:Y:S01]  /*1440*/  MOV R7, 0xff800000 ;  /* 0xff80000000077802 */ /* 0x000fe20000000f00 */
[----:B------:R-:W-:Y:S01]  /*1450*/  CS2R R10, SRZ ;  /* 0x00000000000a7805 */ /* 0x000fe2000001ff00 */
[----:B--2---:R-:W-:-:S02]  /*1460*/  LOP3.LUT R5, R4, 0x40, RZ, 0x3c, !PT ;  /* 0x0000004004057812 */ /* 0x004fc400078e3cff */
.L_x_2:
[----:B------:R-:W2:Y:S04]  /*1470*/  LDL.64 R12, [R1+0x48] ;  /* 0x00004800010c7983 */ /* 0x000ea80000100a00 */
[----:B------:R-:W3:Y:S04]  /*1480*/  LDL.64 R14, [R1+0x40] ;  /* 0x00004000010e7983 */ /* 0x000ee80000100a00 */
[----:B------:R-:W4:Y:S04]  /*1490*/  LDL.64 R20, [R1+0x28] ;  /* 0x0000280001147983 */ /* 0x000f280000100a00 */
[----:B------:R-:W5:Y:S04]  /*14a0*/  LDL.64 R22, [R1+0x20] ;  /* 0x0000200001167983 */ /* 0x000f680000100a00 */
[----:B------:R-:W5:Y:S04]  /*14b0*/  LDL.64 R24, [R1+0x18] ;  /* 0x0000180001187983 */ /* 0x000f680000100a00 */
[----:B------:R-:W5:Y:S04]  /*14c0*/  LDL.64 R26, [R1+0x10] ;  /* 0x00001000011a7983 */ /* 0x000f680000100a00 */
[----:B------:R-:W5:Y:S04]  /*14d0*/  LDL.64 R16, [R1+0x38] ;  /* 0x0000380001107983 */ /* 0x000f680000100a00 */
[----:B------:R-:W5:Y:S04]  /*14e0*/  LDL.64 R18, [R1+0x30] ;  /* 0x0000300001127983 */ /* 0x000f680000100a00 */
[----:B------:R-:W5:Y:S01]  /*14f0*/  LDL.64 R36, [R1] ;  /* 0x0000000001247983 */ /* 0x000f620000100a00 */
[----:B--2---:R-:W-:-:S04]  /*1500*/  IMAD.WIDE R12, R2, 0x2, R12 ;  /* 0x00000002020c7825 */ /* 0x004fc800078e020c */
[C---:B---3--:R-:W-:Y:S02]  /*1510*/  IMAD.WIDE R14, R2.reuse, 0x2, R14 ;  /* 0x00000002020e7825 */ /* 0x048fe400078e020e */
[----:B------:R-:W2:Y:S02]  /*1520*/  LDG.E.U16 R13, [R12.64] ;  /* 0x000000040c0d7981 */ /* 0x000ea4000c1e1500 */
[C---:B----4-:R-:W-:Y:S02]  /*1530*/  IMAD.WIDE R20, R2.reuse, 0x2, R20 ;  /* 0x0000000202147825 */ /* 0x050fe400078e0214 */
[----:B------:R-:W3:Y:S02]  /*1540*/  LDG.E.U16 R15, [R14.64] ;  /* 0x000000040e0f7981 */ /* 0x000ee4000c1e1500 */
[C---:B-----5:R-:W-:Y:S02]  /*1550*/  IMAD.WIDE R22, R2.reuse, 0x2, R22 ;  /* 0x0000000202167825 */ /* 0x060fe400078e0216 */
[----:B------:R-:W4:Y:S02]  /*1560*/  LDG.E.U16 R21, [R20.64] ;  /* 0x0000000414157981 */ /* 0x000f24000c1e1500 */
[----:B------:R-:W-:-:S02]  /*1570*/  IMAD.WIDE R24, R2, 0x2, R24 ;  /* 0x0000000202187825 */ /* 0x000fc400078e0218 */
[----:B------:R-:W5:Y:S02]  /*1580*/  LDG.E.U16 R23, [R22.64] ;  /* 0x0000000416177981 */ /* 0x000f64000c1e1500 */
[C---:B------:R-:W-:Y:S02]  /*1590*/  IMAD.WIDE R26, R2.reuse, 0x2, R26 ;  /* 0x00000002021a7825 */ /* 0x040fe400078e021a */
[----:B------:R-:W5:Y:S02]  /*15a0*/  LDG.E.U16 R25, [R24.64] ;  /* 0x0000000418197981 */ /* 0x000f64000c1e1500 */
[C---:B------:R-:W-:Y:S02]  /*15b0*/  IMAD.WIDE R16, R2.reuse, 0x2, R16 ;  /* 0x0000000202107825 */ /* 0x040fe400078e0210 */
[----:B------:R-:W5:Y:S02]  /*15c0*/  LDG.E.U16 R27, [R26.64] ;  /* 0x000000041a1b7981 */ /* 0x000f64000c1e1500 */
[----:B------:R-:W-:-:S02]  /*15d0*/  IMAD.WIDE R18, R2, 0x2, R18 ;  /* 0x0000000202127825 */ /* 0x000fc400078e0212 */
[----:B------:R-:W5:Y:S04]  /*15e0*/  LDG.E.U16 R5, [R16.64] ;  /* 0x0000000410057981 */ /* 0x000f68000c1e1500 */
[----:B------:R-:W5:Y:S04]  /*15f0*/  LDG.E.U16 R29, [R18.64] ;  /* 0x00000004121d7981 */ /* 0x000f68000c1e1500 */
[----:B------:R-:W-:Y:S06]  /*1600*/  BAR.SYNC.DEFER_BLOCKING 0x0 ;  /* 0x0000000000007b1d */ /* 0x000fec0000010000 */
[----:B--2---:R-:W-:Y:S04]  /*1610*/  STS.U16 [R0+0x8000], R13 ;  /* 0x0080000d00007388 */ /* 0x004fe80000000400 */
[----:B---3--:R-:W-:Y:S04]  /*1620*/  STS.U16 [R0+0x8400], R15 ;  /* 0x0084000f00007388 */ /* 0x008fe80000000400 */
[----:B----4-:R-:W-:Y:S04]  /*1630*/  STS.U16 [R0+0x9000], R21 ;  /* 0x0090001500007388 */ /* 0x010fe80000000400 */
[----:B-----5:R-:W-:Y:S04]  /*1640*/  STS.U16 [R0+0x9400], R23 ;  /* 0x0094001700007388 */ /* 0x020fe80000000400 */
[----:B------:R-:W-:Y:S04]  /*1650*/  STS.U16 [R0+0x9800], R25 ;  /* 0x0098001900007388 */ /* 0x000fe80000000400 */
[----:B------:R-:W-:Y:S04]  /*1660*/  STS.U16 [R0+0x9c00], R27 ;  /* 0x009c001b00007388 */ /* 0x000fe80000000400 */
[----:B------:R-:W-:Y:S04]  /*1670*/  STS.U16 [R0+0x8800], R5 ;  /* 0x0088000500007388 */ /* 0x000fe80000000400 */
[----:B------:R-:W-:Y:S04]  /*1680*/  STS.U16 [R0+0x8c00], R29 ;  /* 0x008c001d00007388 */ /* 0x000fe80000000400 */
[----:B------:R-:W-:Y:S06]  /*1690*/  BAR.SYNC.DEFER_BLOCKING 0x0 ;  /* 0x0000000000007b1d */ /* 0x000fec0000010000 */
[----:B------:R-:W-:Y:S04]  /*16a0*/  LDSM.16.MT88.4 R16, [R108] ;  /* 0x000000006c10783b */ /* 0x000fe80000004200 */
[----:B------:R-:W0:Y:S04]  /*16b0*/  LDSM.16.M88.4 R28, [R4+0x9000] ;  /* 0x00900000041c783b */ /* 0x000e280000000200 */
[----:B------:R-:W1:Y:S04]  /*16c0*/  LDSM.16.MT88.4 R12, [R108+0x2000] ;  /* 0x002000006c0c783b */ /* 0x000e680000004200 */
[----:B------:R-:W2:Y:S04]  /*16d0*/  LDSM.16.M88.4 R96, [R4+0x8400] ;  /* 0x008400000460783b */ /* 0x000ea80000000200 */
[----:B------:R-:W3:Y:S04]  /*16e0*/  LDSM.16.M88.4 R100, [R4+0x8000] ;  /* 0x008000000464783b */ /* 0x000ee80000000200 */
[----:B------:R-:W4:Y:S04]  /*16f0*/  LDSM.16.M88.4 R52, [R4+0x8c00] ;  /* 0x008c00000434783b */ /* 0x000f280000000200 */
[----:B------:R-:W2:Y:S04]  /*1700*/  LDSM.16.M88.4 R80, [R4+0x8800] ;  /* 0x008800000450783b */ /* 0x000ea80000000200 */
[----:B------:R-:W1:Y:S04]  /*1710*/  LDSM.16.M88.4 R84, [R4+0x9400] ;  /* 0x009400000454783b */ /* 0x000e680000000200 */
[----:B------:R-:W2:Y:S04]  /*1720*/  LDSM.16.M88.4 R20, [R4+0x9800] ;  /* 0x009800000414783b */ /* 0x000ea80000000200 */
[----:B------:R-:W2:Y:S01]  /*1730*/  LDSM.16.M88.4 R64, [R4+0x9c00] ;  /* 0x009c00000440783b */ /* 0x000ea20000000200 */
[----:B0-----:R-:W-:Y:S11]  /*1740*/  HMMA.16816.F32.BF16 R104, R16, R28, RZ ;  /* 0x0000001c1068723c */ /* 0x001ff600000418ff */
[----:B------:R-:W-:Y:S11]  /*1750*/  @!UPT UIADD3 URZ, URZ, URZ, URZ ;  /* 0x0000003f3f3ff290 */ /* 0x000ff6000fffe03f */
[----:B------:R-:W-:Y:S02]  /*1760*/  @!UPT UIADD3 URZ, URZ, URZ, URZ ;  /* 0x0000003f3f3ff290 */ /* 0x000fe4000fffe03f */
[----:B-1----:R-:W-:Y:S01]  /*1770*/  HMMA.16816.F32.BF16 R28, R12, R30, R104 ;  /* 0x0000001e0c1c723c */ /* 0x002fe20000041868 */
[----:B------:R-:W5:Y:S07]  /*1780*/  LDL.64 R106, [R1+0x8] ;  /* 0x00000800016a7983 */ /* 0x000f6e0000100a00 */
[C---:B--2---:R-:W-:Y:S08]  /*1790*/  HMMA.16816.F32.BF16 R32, R16.reuse, R96, RZ ;  /* 0x000000601020723c */ /* 0x044ff000000418ff */
[C---:B---3--:R-:W-:Y:S08]  /*17a0*/  HMMA.16816.F32.BF16 R48, R16.reuse, R100, RZ ;  /* 0x000000641030723c */ /* 0x048ff000000418ff */
[----:B----4-:R-:W-:Y:S08]  /*17b0*/  HMMA.16816.F32.BF16 R24, R16, R52, RZ ;  /* 0x000000341018723c */ /* 0x010ff000000418ff */
[----:B------:R-:W-:Y:S08]  /*17c0*/  HMMA.16816.F32.BF16 R96, R12, R98, R32 ;  /* 0x000000620c60723c */ /* 0x000ff00000041820 */
[C---:B------:R-:W-:Y:S08]  /*17d0*/  HMMA.16816.F32.BF16 R40, R16.reuse, R80, RZ ;  /* 0x000000501028723c */ /* 0x040ff000000418ff */
[C---:B------:R-:W-:Y:S08]  /*17e0*/  HMMA.16816.F32.BF16 R32, R16.reuse, R84, RZ ;  /* 0x000000541020723c */ /* 0x040ff000000418ff */
[----:B------:R-:W-:Y:S01]  /*17f0*/  HMMA.16816.F32.BF16 R60, R16, R20, RZ ;  /* 0x00000014103c723c */ /* 0x000fe200000418ff */
[----:B------:R-:W-:-:S07]  /*1800*/  LOP3.LUT R6, R4, 0x40, RZ, 0x3c, !PT ;  /* 0x0000004004067812 */ /* 0x000fce00078e3cff */
[----:B------:R-:W-:Y:S08]  /*1810*/  HMMA.16816.F32.BF16 R16, R16, R64, RZ ;  /* 0x000000401010723c */ /* 0x000ff000000418ff */
[C---:B------:R-:W-:Y:S01]  /*1820*/  HMMA.16816.F32.BF16 R100, R12.reuse, R102, R48 ;  /* 0x000000660c64723c */ /* 0x040fe20000041830 */
[----:B------:R-:W-:Y:S07]  /*1830*/  LDSM.16.M88.4 R48, [R6+0x8000] ;  /* 0x008000000630783b */ /* 0x000fee0000000200 */
[C---:B------:R-:W-:Y:S01]  /*1840*/  HMMA.16816.F32.BF16 R52, R12.reuse, R54, R24 ;  /* 0x000000360c34723c */ /* 0x040fe20000041818 */
[----:B------:R-:W0:Y:S07]  /*1850*/  LDSM.16.MT88.4 R24, [R108+0x4000] ;  /* 0x004000006c18783b */ /* 0x000e2e0000004200 */
[C---:B------:R-:W-:Y:S01]  /*1860*/  HMMA.16816.F32.BF16 R80, R12.reuse, R82, R40 ;  /* 0x000000520c50723c */ /* 0x040fe20000041828 */
[----:B------:R-:W-:Y:S07]  /*1870*/  LDSM.16.M88.4 R40, [R6+0x8400] ;  /* 0x008400000628783b */ /* 0x000fee0000000200 */
[C---:B------:R-:W-:Y:S01]  /*1880*/  HMMA.16816.F32.BF16 R84, R12.reuse, R86, R32 ;  /* 0x000000560c54723c */ /* 0x040fe20000041820 */
[----:B------:R-:W-:Y:S07]  /*1890*/  LDSM.16.MT88.4 R32, [R108+0x6000] ;  /* 0x006000006c20783b */ /* 0x000fee0000004200 */
[C---:B------:R-:W-:Y:S01]  /*18a0*/  HMMA.16816.F32.BF16 R60, R12.reuse, R22, R60 ;  /* 0x000000160c3c723c */ /* 0x040fe2000004183c */
[----:B------:R-:W-:Y:S07]  /*18b0*/  LDSM.16.M88.4 R20, [R6+0x9000] ;  /* 0x009000000614783b */ /* 0x000fee0000000200 */
[----:B------:R-:W-:Y:S01]  /*18c0*/  HMMA.16816.F32.BF16 R64, R12, R66, R16 ;  /* 0x000000420c40723c */ /* 0x000fe20000041810 */
[----:B------:R-:W1:Y:S04]  /*18d0*/  LDSM.16.M88.4 R12, [R6+0x8800] ;  /* 0x00880000060c783b */ /* 0x000e680000000200 */
[----:B------:R-:W2:Y:S03]  /*18e0*/  LDSM.16.M88.4 R16, [R6+0x8c00] ;  /* 0x008c00000610783b */ /* 0x000ea60000000200 */
[C---:B0-----:R-:W-:Y:S08]  /*18f0*/  HMMA.16816.F32.BF16 R100, R24.reuse, R48, R100 ;  /* 0x000000301864723c */ /* 0x041ff00000041864 */
[----:B-1----:R-:W-:Y:S07]  /*1900*/  HMMA.16816.F32.BF16 R80, R24, R12, R80 ;  /* 0x0000000c1850723c */ /* 0x002fee0000041850 */
[----:B------:R-:W-:-:S05]  /*1910*/  IMAD.WIDE R12, R3, 0x2, R36 ;  /* 0x00000002030c7825 */ /* 0x000fca00078e0224 */
[----:B------:R0:W3:Y:S04]  /*1920*/  LDG.E.U16 R104, [R12.64] ;  /* 0x000000040c687981 */ /* 0x0000e8000c1e1500 */
[----:B------:R-:W-:Y:S01]  /*1930*/  HMMA.16816.F32.BF16 R48, R32, R50, R100 ;  /* 0x000000322030723c */ /* 0x000fe20000041864 */
[----:B0-----:R-:W-:-:S07]  /*1940*/  IMAD.WIDE R12, R3, 0x2, R120 ;  /* 0x00000002030c7825 */ /* 0x001fce00078e0278 */
[----:B--2---:R-:W-:Y:S01]  /*1950*/  HMMA.16816.F32.BF16 R52, R24, R16, R52 ;  /* 0x000000101834723c */ /* 0x004fe20000041834 */
[----:B------:R0:W2:Y:S01]  /*1960*/  LDG.E.U16 R101, [R12.64] ;  /* 0x000000040c657981 */ /* 0x0000a2000c1e1500 */
[----:B------:R-:W-:-:S06]  /*1970*/  IMAD.WIDE R36, R3, 0x2, R116 ;  /* 0x0000000203247825 */ /* 0x000fcc00078e0274 */
[----:B------:R-:W-:Y:S01]  /*1980*/  HMMA.16816.F32.BF16 R28, R24, R20, R28 ;  /* 0x00000014181c723c */ /* 0x000fe2000004181c */
[----:B------:R1:W4:Y:S01]  /*1990*/  LDG.E.U16 R36, [R36.64] ;  /* 0x0000000424247981 */ /* 0x000322000c1e1500 */
[----:B0-----:R-:W-:-:S05]  /*19a0*/  IMAD.WIDE R12, R3, 0x2, R118 ;  /* 0x00000002030c7825 */ /* 0x001fca00078e0276 */
[C---:B------:R-:W-:Y:S01]  /*19b0*/  IMAD.WIDE R20, R3.reuse, 0x2, R124 ;  /* 0x0000000203147825 */ /* 0x040fe200078e027c */
[----:B------:R0:W2:Y:S04]  /*19c0*/  LDG.E.U16 R39, [R12.64] ;  /* 0x000000040c277981 */ /* 0x0000a8000c1e1500 */
[----:B------:R1:W2:Y:S01]  /*19d0*/  LDG.E.U16 R103, [R20.64] ;  /* 0x0000000414677981 */ /* 0x0002a2000c1e1500 */
[----:B0-----:R-:W-:-:S05]  /*19e0*/  IMAD.WIDE R12, R3, 0x2, R114 ;  /* 0x00000002030c7825 */ /* 0x001fca00078e0272 */
[----:B-1----:R0:W2:Y:S01]  /*19f0*/  LDG.E.U16 R37, [R12.64] ;  /* 0x000000040c257981 */ /* 0x0020a2000c1e1500 */
[----:B-----5:R-:W-:-:S05]  /*1a00*/  IMAD.WIDE R16, R3, 0x2, R106 ;  /* 0x0000000203107825 */ /* 0x020fca00078e026a */
[----:B------:R1:W5:Y:S02]  /*1a10*/  LDG.E.U16 R105, [R16.64] ;  /* 0x0000000410697981 */ /* 0x000364000c1e1500 */
[----:B-1----:R-:W-:-:S05]  /*1a20*/  IMAD.WIDE R16, R3, 0x2, R122 ;  /* 0x0000000203107825 */ /* 0x002fca00078e027a */
[----:B------:R1:W5:Y:S01]  /*1a30*/  LDG.E.U16 R102, [R16.64] ;  /* 0x0000000410667981 */ /* 0x000362000c1e1500 */
[----:B0-----:R-:W-:Y:S03]  /*1a40*/  HMMA.16816.F32.BF16 R12, R32, R14, R80 ;  /* 0x0000000e200c723c */ /* 0x001fe60000041850 */
[----:B------:R-:W0:Y:S05]  /*1a50*/  LDSM.16.M88.4 R80, [R6+0x9400] ;  /* 0x009400000650783b */ /* 0x000e2a0000000200 */
[----:B------:R-:W-:Y:S08]  /*1a60*/  HMMA.16816.F32.BF16 R96, R24, R40, R96 ;  /* 0x000000281860723c */ /* 0x000ff00000041860 */
[C---:B------:R-:W-:Y:S01]  /*1a70*/  HMMA.16816.F32.BF16 R20, R32.reuse, R22, R28 ;  /* 0x000000162014723c */ /* 0x040fe2000004181c */
[----:B------:R-:W0:Y:S07]  /*1a80*/  LDSM.16.M88.4 R28, [R6+0x9800] ;  /* 0x00980000061c783b */ /* 0x000e2e0000000200 */
[C---:B-1----:R-:W-:Y:S01]  /*1a90*/  HMMA.16816.F32.BF16 R16, R32.reuse, R18, R52 ;  /* 0x000000122010723c */ /* 0x042fe20000041834 */
[----:B------:R1:W0:Y:S04]  /*1aa0*/  LDSM.16.M88.4 R52, [R6+0x9c00] ;  /* 0x009c00000634783b */ /* 0x0002280000000200 */
[----:B------:R-:W-:Y:S03]  /*1ab0*/  BAR.SYNC.DEFER_BLOCKING 0x0 ;  /* 0x0000000000007b1d */ /* 0x000fe60000010000 */
[----:B------:R-:W-:Y:S01]  /*1ac0*/  HMMA.16816.F32.BF16 R40, R32, R42, R96 ;  /* 0x0000002a2028723c */ /* 0x000fe20000041860 */
[----:B-1----:R-:W-:-:S07]  /*1ad0*/  FMUL R6, R48, c[0x0][0x188] ;  /* 0x0000620030067a20 */ /* 0x002fce0000400000 */
[C---:B0-----:R-:W-:Y:S08]  /*1ae0*/  HMMA.16816.F32.BF16 R84, R24.reuse, R80, R84 ;  /* 0x000000501854723c */ /* 0x041ff00000041854 */
[C---:B------:R-:W-:Y:S08]  /*1af0*/  HMMA.16816.F32.BF16 R60, R24.reuse, R28, R60 ;  /* 0x0000001c183c723c */ /* 0x040ff0000004183c */
[----:B------:R-:W-:Y:S01]  /*1b00*/  FMUL R5, R40, c[0x0][0x188] ;  /* 0x0000620028057a20 */ /* 0x000fe20000400000 */
[----:B------:R-:W-:Y:S07]  /*1b10*/  HMMA.16816.F32.BF16 R64, R24, R52, R64 ;  /* 0x000000341840723c */ /* 0x000fee0000041840 */
[----:B------:R-:W-:-:S05]  /*1b20*/  FMUL R52, R49, c[0x0][0x188] ;  /* 0x0000620031347a20 */ /* 0x000fca0000400000 */
[----:B------:R-:W-:Y:S01]  /*1b30*/  FMNMX R52, R6, R52, !PT ;  /* 0x0000003406347209 */ /* 0x000fe20007800000 */
[----:B------:R-:W-:-:S03]  /*1b40*/  FMUL R6, R41, c[0x0][0x188] ;  /* 0x0000620029067a20 */ /* 0x000fc60000400000 */
[----:B------:R-:W-:Y:S01]  /*1b50*/  FMNMX R52, R5, R52, !PT ;  /* 0x0000003405347209 */ /* 0x000fe20007800000 */
[----:B------:R-:W-:Y:S01]  /*1b60*/  FMUL R5, R12, c[0x0][0x188] ;  /* 0x000062000c057a20 */ /* 0x000fe20000400000 */
[----:B------:R-:W-:Y:S02]  /*1b70*/  HMMA.16816.F32.BF16 R24, R32, R82, R84 ;  /* 0x000000522018723c */ /* 0x000fe40000041854 */
        /* <DEDUP_REMOVED lines=9> */
[----:B------:R-:W-:Y:S01]  /*1c10*/  HMMA.16816.F32.BF16 R32, R32, R54, R64 ;  /* 0x000000362020723c */ /* 0x000fe20000041840 */
[----:B------:R-:W-:-:S03]  /*1c20*/  FMUL R52, R20, c[0x0][0x188] ;  /* 0x0000620014347a20 */ /* 0x000fc60000400000 */
[----:B------:R-:W-:-:S03]  /*1c30*/  FMNMX R6, R6, R5, !PT ;  /* 0x0000000506067209 */ /* 0x000fc60007800000 */
[----:B------:R-:W-:Y:S02]  /*1c40*/  FMUL R54, R51, c[0x0][0x188] ;  /* 0x0000620033367a20 */ /* 0x000fe40000400000 */
[----:B------:R-:W-:Y:S01]  /*1c50*/  FMUL R5, R42, c[0x0][0x188] ;  /* 0x000062002a057a20 */ /* 0x000fe20000400000 */
[----:B------:R-:W-:Y:S02]  /*1c60*/  FMNMX R52, R52, R6, !PT ;  /* 0x0000000634347209 */ /* 0x000fe40007800000 */
[----:B------:R-:W-:Y:S01]  /*1c70*/  FMNMX R54, R53, R54, !PT ;  /* 0x0000003635367209 */ /* 0x000fe20007800000 */
[----:B------:R-:W-:Y:S02]  /*1c80*/  FMUL R53, R21, c[0x0][0x188] ;  /* 0x0000620015357a20 */ /* 0x000fe40000400000 */
[----:B------:R-:W-:Y:S01]  /*1c90*/  FMUL R6, R43, c[0x0][0x188] ;  /* 0x000062002b067a20 */ /* 0x000fe20000400000 */
[----:B------:R-:W-:Y:S01]  /*1ca0*/  FMNMX R54, R5, R54, !PT ;  /* 0x0000003605367209 */ /* 0x000fe20007800000 */
        /* <DEDUP_REMOVED lines=21> */
[----:B------:R-:W-:-:S02]  /*1e00*/  FMNMX R6, R6, R53, !PT ;  /* 0x0000003506067209 */ /* 0x000fc40007800000 */
[----:B------:R-:W-:Y:S01]  /*1e10*/  FMNMX R54, R5, R54, !PT ;  /* 0x0000003605367209 */ /* 0x000fe20007800000 */
[----:B------:R-:W-:Y:S01]  /*1e20*/  FMUL R5, R23, c[0x0][0x188] ;  /* 0x0000620017057a20 */ /* 0x000fe20000400000 */
[----:B------:R-:W-:Y:S01]  /*1e30*/  FMNMX R6, R52, R6, !PT ;  /* 0x0000000634067209 */ /* 0x000fe20007800000 */
[----:B------:R-:W-:-:S03]  /*1e40*/  FMUL R52, R26, c[0x0][0x188] ;  /* 0x000062001a347a20 */ /* 0x000fc60000400000 */
[----:B------:R-:W-:Y:S01]  /*1e50*/  FMNMX R5, R5, R54, !PT ;  /* 0x0000003605057209 */ /* 0x000fe20007800000 */
[----:B------:R-:W-:Y:S01]  /*1e60*/  FMUL R54, R27, c[0x0][0x188] ;  /* 0x000062001b367a20 */ /* 0x000fe20000400000 */
[----:B------:R-:W0:Y:S02]  /*1e70*/  SHFL.BFLY PT, R53, R6, 0x2, 0x1f ;  /* 0x0c401f0006357f89 */ /* 0x000e2400000e0000 */
[----:B------:R-:W-:Y:S01]  /*1e80*/  FMNMX R5, R52, R5, !PT ;  /* 0x0000000534057209 */ /* 0x000fe20007800000 */
[----:B------:R-:W-:-:S03]  /*1e90*/  FMUL R52, R30, c[0x0][0x188] ;  /* 0x000062001e347a20 */ /* 0x000fc60000400000 */
[----:B------:R-:W-:Y:S01]  /*1ea0*/  FMNMX R5, R54, R5, !PT ;  /* 0x0000000536057209 */ /* 0x000fe20007800000 */
[----:B------:R-:W-:-:S03]  /*1eb0*/  FMUL R54, R31, c[0x0][0x188] ;  /* 0x000062001f367a20 */ /* 0x000fc60000400000 */
[----:B------:R-:W-:Y:S01]  /*1ec0*/  FMNMX R5, R52, R5, !PT ;  /* 0x0000000534057209 */ /* 0x000fe20007800000 */
[----:B------:R-:W-:-:S03]  /*1ed0*/  FMUL R52, R34, c[0x0][0x188] ;  /* 0x0000620022347a20 */ /* 0x000fc60000400000 */
[----:B------:R-:W-:Y:S01]  /*1ee0*/  FMNMX R5, R54, R5, !PT ;  /* 0x0000000536057209 */ /* 0x000fe20007800000 */
[----:B------:R-:W-:-:S03]  /*1ef0*/  FMUL R54, R35, c[0x0][0x188] ;  /* 0x0000620023367a20 */ /* 0x000fc60000400000 */
[----:B------:R-:W-:-:S04]  /*1f00*/  FMNMX R5, R52, R5, !PT ;  /* 0x0000000534057209 */ /* 0x000fc80007800000 */
[----:B------:R-:W-:Y:S02]  /*1f10*/  FMNMX R54, R54, R5, !PT ;  /* 0x0000000536367209 */ /* 0x000fe40007800000 */
[----:B0-----:R-:W-:-:S03]  /*1f20*/  FMNMX R53, R6, R53, !PT ;  /* 0x0000003506357209 */ /* 0x001fc60007800000 */
[----:B------:R-:W0:Y:S04]  /*1f30*/  SHFL.BFLY PT, R5, R54, 0x2, 0x1f ;  /* 0x0c401f0036057f89 */ /* 0x000e2800000e0000 */
[----:B------:R-:W1:Y:S01]  /*1f40*/  SHFL.BFLY PT, R52, R53, 0x1, 0x1f ;  /* 0x0c201f0035347f89 */ /* 0x000e6200000e0000 */
[----:B0-----:R-:W-:Y:S02]  /*1f50*/  FMNMX R6, R54, R5, !PT ;  /* 0x0000000536067209 */ /* 0x001fe40007800000 */
[----:B-1----:R-:W-:-:S03]  /*1f60*/  FMNMX R5, R53, R52, !PT ;  /* 0x0000003435057209 */ /* 0x002fc60007800000 */
[----:B------:R-:W0:Y:S04]  /*1f70*/  SHFL.BFLY PT, R52, R6, 0x1, 0x1f ;  /* 0x0c201f0006347f89 */ /* 0x000e2800000e0000 */
[----:B---3--:R1:W-:Y:S04]  /*1f80*/  STS.U16 [R0+0x8400], R104 ;  /* 0x0084006800007388 */ /* 0x0083e80000000400 */
[----:B--2---:R-:W-:Y:S04]  /*1f90*/  STS.U16 [R0+0x8800], R103 ;  /* 0x0088006700007388 */ /* 0x004fe80000000400 */
[----:B------:R-:W-:Y:S04]  /*1fa0*/  STS.U16 [R0+0x9000], R101 ;  /* 0x0090006500007388 */ /* 0x000fe80000000400 */
[----:B------:R-:W-:Y:S04]  /*1fb0*/  STS.U16 [R0+0x9400], R39 ;  /* 0x0094002700007388 */ /* 0x000fe80000000400 */
[----:B----4-:R-:W-:Y:S04]  /*1fc0*/  STS.U16 [R0+0x9800], R36 ;  /* 0x0098002400007388 */ /* 0x010fe80000000400 */
[----:B------:R-:W-:Y:S01]  /*1fd0*/  STS.U16 [R0+0x9c00], R37 ;  /* 0x009c002500007388 */ /* 0x000fe20000000400 */
[----:B------:R-:W-:-:S02]  /*1fe0*/  FMNMX R5, R5, R38, !PT ;  /* 0x0000002605057209 */ /* 0x000fc40007800000 */
[----:B0-----:R-:W-:-:S03]  /*1ff0*/  FMNMX R6, R6, R52, !PT ;  /* 0x0000003406067209 */ /* 0x001fc60007800000 */
[--C-:B------:R-:W-:Y:S01]  /*2000*/  FFMA R48, R48, c[0x0][0x188], -R5.reuse ;  /* 0x0000620030307a23 */ /* 0x100fe20000000805 */
[----:B------:R-:W-:Y:S01]  /*2010*/  FMNMX R6, R6, R7, !PT ;  /* 0x0000000706067209 */ /* 0x000fe20007800000 */
[----:B------:R-:W-:Y:S02]  /*2020*/  FADD R38, -R5, R38 ;  /* 0x0000002605267221 */ /* 0x000fe40000000100 */
[----:B------:R-:W-:Y:S02]  /*2030*/  FMUL R48, R48, 1.4426950216293334961 ;  /* 0x3fb8aa3b30307820 */ /* 0x000fe40000400000 */
[----:B------:R-:W-:Y:S02]  /*2040*/  FFMA R49, R49, c[0x0][0x188], -R5 ;  /* 0x0000620031317a23 */ /* 0x000fe40000000805 */
[--C-:B------:R-:W-:Y:S02]  /*2050*/  FFMA R50, R50, c[0x0][0x188], -R6.reuse ;  /* 0x0000620032327a23 */ /* 0x100fe40000000806 */
[----:B------:R-:W-:-:S02]  /*2060*/  FFMA R51, R51, c[0x0][0x188], -R6 ;  /* 0x0000620033337a23 */ /* 0x000fc40000000806 */
[----:B------:R-:W-:Y:S02]  /*2070*/  FFMA R42, R42, c[0x0][0x188], -R6 ;  /* 0x000062002a2a7a23 */ /* 0x000fe40000000806 */
[----:B------:R-:W-:Y:S01]  /*2080*/  FMUL R38, R38, 1.4426950216293334961 ;  /* 0x3fb8aa3b26267820 */ /* 0x000fe20000400000 */
[----:B------:R0:W-:Y:S01]  /*2090*/  MUFU.EX2 R109, R48 ;  /* 0x00000030006d7308 */ /* 0x0001e20000000800 */
[----:B------:R-:W-:Y:S02]  /*20a0*/  FMUL R49, R49, 1.4426950216293334961 ;  /* 0x3fb8aa3b31317820 */ /* 0x000fe40000400000 */
[----:B------:R-:W-:Y:S02]  /*20b0*/  FMUL R50, R50, 1.4426950216293334961 ;  /* 0x3fb8aa3b32327820 */ /* 0x000fe40000400000 */
[----:B------:R-:W-:Y:S02]  /*20c0*/  FMUL R51, R51, 1.4426950216293334961 ;  /* 0x3fb8aa3b33337820 */ /* 0x000fe40000400000 */
[----:B------:R-:W-:-:S02]  /*20d0*/  FADD R7, -R6, R7 ;  /* 0x0000000706077221 */ /* 0x000fc40000000100 */
[----:B0-----:R-:W-:Y:S01]  /*20e0*/  FMUL R48, R42, 1.4426950216293334961 ;  /* 0x3fb8aa3b2a307820 */ /* 0x001fe20000400000 */
[----:B------:R0:W2:Y:S01]  /*20f0*/  MUFU.EX2 R100, R38 ;  /* 0x0000002600647308 */ /* 0x0000a20000000800 */
[----:B-----5:R-:W-:Y:S04]  /*2100*/  STS.U16 [R0+0x8000], R105 ;  /* 0x0080006900007388 */ /* 0x020fe80000000400 */
[----:B------:R3:W-:Y:S04]  /*2110*/  STS.U16 [R0+0x8c00], R102 ;  /* 0x008c006600007388 */ /* 0x0007e80000000400 */
[----:B------:R-:W-:Y:S01]  /*2120*/  BAR.SYNC.DEFER_BLOCKING 0x0 ;  /* 0x0000000000007b1d */ /* 0x000fe20000010000 */
[----:B------:R-:W-:-:S05]  /*2130*/  FMUL R7, R7, 1.4426950216293334961 ;  /* 0x3fb8aa3b07077820 */ /* 0x000fca0000400000 */
[----:B------:R-:W-:Y:S01]  /*2140*/  MUFU.EX2 R107, R49 ;  /* 0x00000031006b7308 */ /* 0x000fe20000000800 */
[----:B------:R-:W-:Y:S02]  /*2150*/  FFMA R110, R41, c[0x0][0x188], -R5 ;  /* 0x00006200296e7a23 */ /* 0x000fe40000000805 */
[----:B------:R-:W-:-:S05]  /*2160*/  FFMA R43, R43, c[0x0][0x188], -R6 ;  /* 0x000062002b2b7a23 */ /* 0x000fca0000000806 */
[----:B-1----:R-:W-:Y:S01]  /*2170*/  MUFU.EX2 R104, R50 ;  /* 0x0000003200687308 */ /* 0x002fe20000000800 */
[----:B------:R-:W-:-:S07]  /*2180*/  FFMA R40, R40, c[0x0][0x188], -R5 ;  /* 0x0000620028287a23 */ /* 0x000fce0000000805 */
[----:B---3--:R-:W-:Y:S01]  /*2190*/  MUFU.EX2 R102, R51 ;  /* 0x0000003300667308 */ /* 0x008fe20000000800 */
[----:B0-----:R-:W0:Y:S07]  /*21a0*/  LDSM.16.M88.4 R36, [R4+0x8000] ;  /* 0x008000000424783b */ /* 0x001e2e0000000200 */
[----:B------:R1:W-:Y:S01]  /*21b0*/  MUFU.EX2 R101, R48 ;  /* 0x0000003000657308 */ /* 0x0003e20000000800 */
[----:B------:R-:W-:Y:S01]  /*21c0*/  FMUL R110, R110, 1.4426950216293334961 ;  /* 0x3fb8aa3b6e6e7820 */ /* 0x000fe20000400000 */
[----:B------:R-:W-:Y:S01]  /*21d0*/  LDSM.16.M88.4 R64, [R4+0x9000] ;  /* 0x009000000440783b */ /* 0x000fe20000000200 */
[----:B--2---:R-:W-:-:S02]  /*21e0*/  FMUL R60, R100, R56 ;  /* 0x00000038643c7220 */ /* 0x004fc40000400000 */
[----:B------:R-:W-:Y:S01]  /*21f0*/  FMUL R61, R100, R57 ;  /* 0x00000039643d7220 */ /* 0x000fe20000400000 */
[----:B------:R-:W-:Y:S04]  /*2200*/  LDSM.16.M88.4 R80, [R4+0x9400] ;  /* 0x009400000450783b */ /* 0x000fe80000000200 */
[----:B-1----:R-:W1:Y:S01]  /*2210*/  LDSM.16.M88.4 R48, [R4+0x8800] ;  /* 0x008800000430783b */ /* 0x002e620000000200 */
[----:B------:R-:W2:Y:S01]  /*2220*/  MUFU.EX2 R7, R7 ;  /* 0x0000000700077308 */ /* 0x000ea20000000800 */
[----:B------:R-:W-:Y:S02]  /*2230*/  FMUL R103, R43, 1.4426950216293334961 ;  /* 0x3fb8aa3b2b677820 */ /* 0x000fe40000400000 */
[----:B------:R-:W-:Y:S01]  /*2240*/  FMUL R40, R40, 1.4426950216293334961 ;  /* 0x3fb8aa3b28287820 */ /* 0x000fe20000400000 */
[----:B------:R-:W-:Y:S04]  /*2250*/  LDSM.16.M88.4 R84, [R4+0x9800] ;  /* 0x009800000454783b */ /* 0x000fe80000000200 */
[----:B------:R3:W-:Y:S08]  /*2260*/  MUFU.EX2 R106, R40 ;  /* 0x00000028006a7308 */ /* 0x0007f00000000800 */
[----:B------:R-:W4:Y:S01]  /*2270*/  MUFU.EX2 R110, R110 ;  /* 0x0000006e006e7308 */ /* 0x000f220000000800 */
[----:B---3--:R-:W3:Y:S07]  /*2280*/  LDSM.16.M88.4 R40, [R4+0x8400] ;  /* 0x008400000428783b */ /* 0x008eee0000000200 */
[----:B------:R-:W5:Y:S01]  /*2290*/  MUFU.EX2 R103, R103 ;  /* 0x0000006700677308 */ /* 0x000f620000000800 */
[----:B--2---:R-:W-:-:S02]  /*22a0*/  FMUL R62, R7, R58 ;  /* 0x0000003a073e7220 */ /* 0x004fc40000400000 */
[C---:B------:R-:W-:Y:S02]  /*22b0*/  FMUL R63, R7.reuse, R59 ;  /* 0x0000003b073f7220 */ /* 0x040fe40000400000 */
[----:B------:R-:W2:Y:S01]  /*22c0*/  LDSM.16.M88.4 R56, [R4+0x8c00] ;  /* 0x008c00000438783b */ /* 0x000ea20000000200 */
[C---:B------:R-:W-:Y:S02]  /*22d0*/  FMUL R96, R100.reuse, R92 ;  /* 0x0000005c64607220 */ /* 0x040fe40000400000 */
[C---:B------:R-:W-:Y:S02]  /*22e0*/  FMUL R97, R100.reuse, R93 ;  /* 0x0000005d64617220 */ /* 0x040fe40000400000 */
[C---:B------:R-:W-:Y:S02]  /*22f0*/  FMUL R98, R7.reuse, R94 ;  /* 0x0000005e07627220 */ /* 0x040fe40000400000 */
[----:B------:R-:W-:Y:S02]  /*2300*/  FMUL R99, R7, R95 ;  /* 0x0000005f07637220 */ /* 0x000fe40000400000 */
[----:B------:R-:W2:Y:S01]  /*2310*/  LDSM.16.M88.4 R92, [R4+0x9c00] ;  /* 0x009c0000045c783b */ /* 0x000ea20000000200 */
[C---:B------:R-:W-:Y:S01]  /*2320*/  FMUL R52, R100.reuse, R44 ;  /* 0x0000002c64347220 */ /* 0x040fe20000400000 */
[----:B------:R-:W-:Y:S01]  /*2330*/  F2FP.BF16.PACK_AB R44, R107, R109 ;  /* 0x0000006d6b2c723e */ /* 0x000fe200000010ff */
[----:B------:R-:W-:Y:S01]  /*2340*/  FMUL R53, R100, R45 ;  /* 0x0000002d64357220 */ /* 0x000fe20000400000 */
[----:B------:R-:W-:Y:S01]  /*2350*/  F2FP.BF16.PACK_AB R45, R102, R104 ;  /* 0x00000068662d723e */ /* 0x000fe200000010ff */
[C---:B------:R-:W-:Y:S01]  /*2360*/  FMUL R54, R7.reuse, R46 ;  /* 0x0000002e07367220 */ /* 0x040fe20000400000 */
[----:B----4-:R-:W-:Y:S01]  /*2370*/  F2FP.BF16.PACK_AB R46, R110, R106 ;  /* 0x0000006a6e2e723e */ /* 0x010fe200000010ff */
[----:B------:R-:W-:Y:S01]  /*2380*/  FMUL R55, R7, R47 ;  /* 0x0000002f07377220 */ /* 0x000fe20000400000 */
[----:B-----5:R-:W-:Y:S01]  /*2390*/  F2FP.BF16.PACK_AB R47, R103, R101 ;  /* 0x00000065672f723e */ /* 0x020fe200000010ff */
[----:B------:R-:W-:-:S02]  /*23a0*/  FMUL R68, R100, R68 ;  /* 0x0000004464447220 */ /* 0x000fc40000400000 */
[----:B------:R-:W-:Y:S02]  /*23b0*/  FMUL R69, R100, R69 ;  /* 0x0000004564457220 */ /* 0x000fe40000400000 */
[C---:B------:R-:W-:Y:S02]  /*23c0*/  FMUL R70, R7.reuse, R70 ;  /* 0x0000004607467220 */ /* 0x040fe40000400000 */
[----:B------:R-:W-:Y:S02]  /*23d0*/  FMUL R71, R7, R71 ;  /* 0x0000004707477220 */ /* 0x000fe40000400000 */
[--C-:B------:R-:W-:Y:S02]  /*23e0*/  FFMA R14, R14, c[0x0][0x188], -R6.reuse ;  /* 0x000062000e0e7a23 */ /* 0x100fe40000000806 */
[----:B------:R-:W-:Y:S02]  /*23f0*/  FFMA R15, R15, c[0x0][0x188], -R6 ;  /* 0x000062000f0f7a23 */ /* 0x000fe40000000806 */
[----:B------:R-:W-:Y:S01]  /*2400*/  FFMA R17, R17, c[0x0][0x188], -R5 ;  /* 0x0000620011117a23 */ /* 0x000fe20000000805 */
[----:B0-----:R-:W-:Y:S01]  /*2410*/  HMMA.16816.F32.BF16 R52, R44, R36, R52 ;  /* 0x000000242c34723c */ /* 0x001fe20000041834 */
[----:B------:R-:W-:-:S02]  /*2420*/  FMUL R14, R14, 1.4426950216293334961 ;  /* 0x3fb8aa3b0e0e7820 */ /* 0x000fc40000400000 */
[----:B------:R-:W-:Y:S02]  /*2430*/  FMUL R15, R15, 1.4426950216293334961 ;  /* 0x3fb8aa3b0f0f7820 */ /* 0x000fe40000400000 */
[--C-:B------:R-:W-:Y:S02]  /*2440*/  FFMA R13, R13, c[0x0][0x188], -R5.reuse ;  /* 0x000062000d0d7a23 */ /* 0x100fe40000000805 */
[--C-:B------:R-:W-:Y:S02]  /*2450*/  FFMA R37, R12, c[0x0][0x188], -R5.reuse ;  /* 0x000062000c257a23 */ /* 0x100fe40000000805 */
[----:B------:R-:W-:Y:S02]  /*2460*/  FFMA R16, R16, c[0x0][0x188], -R5 ;  /* 0x0000620010107a23 */ /* 0x000fe40000000805 */
[--C-:B------:R-:W-:Y:S02]  /*2470*/  FFMA R18, R18, c[0x0][0x188], -R6.reuse ;  /* 0x0000620012127a23 */ /* 0x100fe40000000806 */
[----:B------:R-:W-:Y:S01]  /*2480*/  FFMA R19, R19, c[0x0][0x188], -R6 ;  /* 0x0000620013137a23 */ /* 0x000fe20000000806 */
[----:B-1----:R-:W-:Y:S01]  /*2490*/  HMMA.16816.F32.BF16 R68, R44, R48, R68 ;  /* 0x000000302c44723c */ /* 0x002fe20000041844 */
[----:B------:R-:W-:Y:S01]  /*24a0*/  FMUL R12, R17, 1.4426950216293334961 ;  /* 0x3fb8aa3b110c7820 */ /* 0x000fe20000400000 */
[----:B------:R0:W-:Y:S01]  /*24b0*/  MUFU.EX2 R48, R14 ;  /* 0x0000000e00307308 */ /* 0x0001e20000000800 */
[----:B------:R-:W-:-:S02]  /*24c0*/  FMUL R37, R37, 1.4426950216293334961 ;  /* 0x3fb8aa3b25257820 */ /* 0x000fc40000400000 */
[----:B------:R-:W-:Y:S02]  /*24d0*/  FMUL R13, R13, 1.4426950216293334961 ;  /* 0x3fb8aa3b0d0d7820 */ /* 0x000fe40000400000 */
[----:B------:R-:W-:-:S03]  /*24e0*/  FMUL R16, R16, 1.4426950216293334961 ;  /* 0x3fb8aa3b10107820 */ /* 0x000fc60000400000 */
[----:B------:R1:W-:Y:S01]  /*24f0*/  MUFU.EX2 R17, R15 ;  /* 0x0000000f00117308 */ /* 0x0003e20000000800 */
[----:B0-----:R-:W-:Y:S02]  /*2500*/  FMUL R14, R18, 1.4426950216293334961 ;  /* 0x3fb8aa3b120e7820 */ /* 0x001fe40000400000 */
[----:B-1----:R-:W-:-:S05]  /*2510*/  FMUL R15, R19, 1.4426950216293334961 ;  /* 0x3fb8aa3b130f7820 */ /* 0x002fca0000400000 */
[----:B------:R-:W-:Y:S01]  /*2520*/  MUFU.EX2 R37, R37 ;  /* 0x0000002500257308 */ /* 0x000fe20000000800 */
[----:B------:R-:W-:-:S07]  /*2530*/  FMUL R72, R100, R72 ;  /* 0x0000004864487220 */ /* 0x000fce0000400000 */
[----:B------:R-:W0:Y:S01]  /*2540*/  MUFU.EX2 R13, R13 ;  /* 0x0000000d000d7308 */ /* 0x000e220000000800 */
[----:B------:R-:W-:-:S07]  /*2550*/  FMUL R73, R100, R73 ;  /* 0x0000004964497220 */ /* 0x000fce0000400000 */
[----:B------:R-:W-:Y:S01]  /*2560*/  MUFU.EX2 R16, R16 ;  /* 0x0000001000107308 */ /* 0x000fe20000000800 */
[----:B------:R-:W-:-:S07]  /*2570*/  FMUL R74, R7, R74 ;  /* 0x0000004a074a7220 */ /* 0x000fce0000400000 */
[----:B------:R-:W1:Y:S01]  /*2580*/  MUFU.EX2 R12, R12 ;  /* 0x0000000c000c7308 */ /* 0x000e620000000800 */
[----:B------:R-:W-:-:S07]  /*2590*/  FMUL R75, R7, R75 ;  /* 0x0000004b074b7220 */ /* 0x000fce0000400000 */
[----:B------:R-:W-:Y:S01]  /*25a0*/  MUFU.EX2 R14, R14 ;  /* 0x0000000e000e7308 */ /* 0x000fe20000000800 */
[----:B------:R-:W-:-:S07]  /*25b0*/  FMUL R76, R100, R76 ;  /* 0x0000004c644c7220 */ /* 0x000fce0000400000 */
[----:B------:R-:W4:Y:S01]  /*25c0*/  MUFU.EX2 R15, R15 ;  /* 0x0000000f000f7308 */ /* 0x000f220000000800 */
[C---:B------:R-:W-:Y:S02]  /*25d0*/  FMUL R77, R100.reuse, R77 ;  /* 0x0000004d644d7220 */ /* 0x040fe40000400000 */
[C---:B------:R-:W-:Y:S02]  /*25e0*/  FMUL R78, R7.reuse, R78 ;  /* 0x0000004e074e7220 */ /* 0x040fe40000400000 */
[C---:B------:R-:W-:Y:S02]  /*25f0*/  FMUL R79, R7.reuse, R79 ;  /* 0x0000004f074f7220 */ /* 0x040fe40000400000 */
[C---:B------:R-:W-:Y:S02]  /*2600*/  FMUL R88, R100.reuse, R88 ;  /* 0x0000005864587220 */ /* 0x040fe40000400000 */
[----:B------:R-:W-:Y:S02]  /*2610*/  FMUL R89, R100, R89 ;  /* 0x0000005964597220 */ /* 0x000fe40000400000 */
[----:B------:R-:W-:-:S02]  /*2620*/  FMUL R90, R7, R90 ;  /* 0x0000005a075a7220 */ /* 0x000fc40000400000 */
[C---:B------:R-:W-:Y:S02]  /*2630*/  FMUL R91, R7.reuse, R91 ;  /* 0x0000005b075b7220 */ /* 0x040fe40000400000 */
[C---:B------:R-:W-:Y:S02]  /*2640*/  FMUL R8, R100.reuse, R8 ;  /* 0x0000000864087220 */ /* 0x040fe40000400000 */
[C---:B------:R-:W-:Y:S02]  /*2650*/  FMUL R10, R7.reuse, R10 ;  /* 0x0000000a070a7220 */ /* 0x040fe40000400000 */
[----:B------:R-:W-:Y:S02]  /*2660*/  FMUL R9, R100, R9 ;  /* 0x0000000964097220 */ /* 0x000fe40000400000 */
[----:B------:R-:W-:Y:S01]  /*2670*/  FMUL R11, R7, R11 ;  /* 0x0000000b070b7220 */ /* 0x000fe20000400000 */
[----:B---3--:R-:W-:Y:S01]  /*2680*/  HMMA.16816.F32.BF16 R60, R44, R40, R60 ;  /* 0x000000282c3c723c */ /* 0x008fe2000004183c */
[----:B------:R-:W-:-:S02]  /*2690*/  FADD R107, R109, R107 ;  /* 0x0000006b6d6b7221 */ /* 0x000fc40000000000 */
[--C-:B------:R-:W-:Y:S02]  /*26a0*/  FFMA R33, R33, c[0x0][0x188], -R5.reuse ;  /* 0x0000620021217a23 */ /* 0x100fe40000000805 */
[----:B------:R-:W-:-:S03]  /*26b0*/  FFMA R18, R20, c[0x0][0x188], -R5 ;  /* 0x0000620014127a23 */ /* 0x000fc60000000805 */
[----:B--2---:R-:W-:Y:S01]  /*26c0*/  HMMA.16816.F32.BF16 R72, R44, R56, R72 ;  /* 0x000000382c48723c */ /* 0x004fe20000041848 */
[----:B------:R-:W-:Y:S02]  /*26d0*/  FFMA R22, R22, c[0x0][0x188], -R6 ;  /* 0x0000620016167a23 */ /* 0x000fe40000000806 */
[----:B------:R-:W-:-:S05]  /*26e0*/  FADD R102, R104, R102 ;  /* 0x0000006668667221 */ /* 0x000fca0000000000 */
[----:B------:R-:W-:Y:S01]  /*26f0*/  HMMA.16816.F32.BF16 R76, R44, R64, R76 ;  /* 0x000000402c4c723c */ /* 0x000fe2000004184c */
[----:B------:R-:W-:Y:S02]  /*2700*/  FADD R106, R106, R107 ;  /* 0x0000006b6a6a7221 */ /* 0x000fe40000000000 */
[----:B------:R-:W-:-:S05]  /*2710*/  FMUL R33, R33, 1.4426950216293334961 ;  /* 0x3fb8aa3b21217820 */ /* 0x000fca0000400000 */
[----:B------:R-:W-:Y:S01]  /*2720*/  HMMA.16816.F32.BF16 R88, R44, R80, R88 ;  /* 0x000000502c58723c */ /* 0x000fe20000041858 */
[----:B------:R-:W-:-:S07]  /*2730*/  FMUL R18, R18, 1.4426950216293334961 ;  /* 0x3fb8aa3b12127820 */ /* 0x000fce0000400000 */
[----:B------:R-:W-:Y:S01]  /*2740*/  HMMA.16816.F32.BF16 R96, R44, R84, R96 ;  /* 0x000000542c60723c */ /* 0x000fe20000041860 */
[----:B------:R-:W-:-:S07]  /*2750*/  FFMA R21, R21, c[0x0][0x188], -R5 ;  /* 0x0000620015157a23 */ /* 0x000fce0000000805 */
[----:B------:R-:W-:Y:S01]  /*2760*/  HMMA.16816.F32.BF16 R44, R44, R92, R8 ;  /* 0x0000005c2c2c723c */ /* 0x000fe20000041808 */
[----:B------:R-:W-:-:S06]  /*2770*/  FMUL R22, R22, 1.4426950216293334961 ;  /* 0x3fb8aa3b16167820 */ /* 0x000fcc0000400000 */
[----:B0-----:R-:W-:Y:S02]  /*2780*/  F2FP.BF16.PACK_AB R8, R13, R37 ;  /* 0x000000250d08723e */ /* 0x001fe400000010ff */
[----:B-1----:R-:W-:Y:S02]  /*2790*/  F2FP.BF16.PACK_AB R10, R12, R16 ;  /* 0x000000100c0a723e */ /* 0x002fe400000010ff */
[----:B------:R-:W-:Y:S02]  /*27a0*/  F2FP.BF16.PACK_AB R9, R17, R48 ;  /* 0x000000301109723e */ /* 0x000fe400000010ff */
[----:B----4-:R-:W-:Y:S01]  /*27b0*/  F2FP.BF16.PACK_AB R11, R15, R14 ;  /* 0x0000000e0f0b723e */ /* 0x010fe200000010ff */
[----:B------:R-:W-:Y:S02]  /*27c0*/  FADD R101, R101, R102 ;  /* 0x0000006665657221 */ /* 0x000fe40000000000 */
[----:B------:R-:W-:Y:S02]  /*27d0*/  FADD R106, R110, R106 ;  /* 0x0000006a6e6a7221 */ /* 0x000fe40000000000 */
[----:B------:R-:W-:-:S02]  /*27e0*/  FFMA R23, R23, c[0x0][0x188], -R6 ;  /* 0x0000620017177a23 */ /* 0x000fc40000000806 */
[----:B------:R-:W-:Y:S01]  /*27f0*/  HMMA.16816.F32.BF16 R52, R8, R38, R52 ;  /* 0x000000260834723c */ /* 0x000fe20000041834 */
[----:B------:R-:W-:Y:S01]  /*2800*/  FMUL R19, R21, 1.4426950216293334961 ;  /* 0x3fb8aa3b15137820 */ /* 0x000fe20000400000 */
[----:B------:R-:W-:Y:S01]  /*2810*/  MUFU.EX2 R38, R33 ;  /* 0x0000002100267308 */ /* 0x000fe20000000800 */
[----:B------:R-:W-:Y:S02]  /*2820*/  FADD R101, R103, R101 ;  /* 0x0000006567657221 */ /* 0x000fe40000000000 */
[--C-:B------:R-:W-:Y:S02]  /*2830*/  FFMA R24, R24, c[0x0][0x188], -R5.reuse ;  /* 0x0000620018187a23 */ /* 0x100fe40000000805 */
[----:B------:R-:W-:-:S03]  /*2840*/  FFMA R25, R25, c[0x0][0x188], -R5 ;  /* 0x0000620019197a23 */ /* 0x000fc60000000805 */
[----:B------:R0:W-:Y:S01]  /*2850*/  MUFU.EX2 R33, R22 ;  /* 0x0000001600217308 */ /* 0x0001e20000000800 */
[----:B------:R-:W-:Y:S02]  /*2860*/  FMUL R20, R23, 1.4426950216293334961 ;  /* 0x3fb8aa3b17147820 */ /* 0x000fe40000400000 */
[--C-:B------:R-:W-:Y:S02]  /*2870*/  FFMA R26, R26, c[0x0][0x188], -R6.reuse ;  /* 0x000062001a1a7a23 */ /* 0x100fe40000000806 */
[----:B------:R-:W-:-:S03]  /*2880*/  FFMA R27, R27, c[0x0][0x188], -R6 ;  /* 0x000062001b1b7a23 */ /* 0x000fc60000000806 */
[----:B------:R-:W1:Y:S01]  /*2890*/  MUFU.EX2 R18, R18 ;  /* 0x0000001200127308 */ /* 0x000e620000000800 */
[----:B0-----:R-:W-:Y:S02]  /*28a0*/  FADD R22, R37, R106 ;  /* 0x0000006a25167221 */ /* 0x001fe40000000000 */
[----:B------:R-:W-:Y:S02]  /*28b0*/  FADD R48, R48, R101 ;  /* 0x0000006530307221 */ /* 0x000fe40000000000 */
[----:B------:R-:W-:Y:S02]  /*28c0*/  FMUL R24, R24, 1.4426950216293334961 ;  /* 0x3fb8aa3b18187820 */ /* 0x000fe40000400000 */
[----:B------:R-:W-:Y:S01]  /*28d0*/  FADD R13, R13, R22 ;  /* 0x000000160d0d7221 */ /* 0x000fe20000000000 */
[----:B------:R-:W0:Y:S01]  /*28e0*/  MUFU.EX2 R19, R19 ;  /* 0x0000001300137308 */ /* 0x000e220000000800 */
[----:B------:R-:W-:Y:S01]  /*28f0*/  FMUL R25, R25, 1.4426950216293334961 ;  /* 0x3fb8aa3b19197820 */ /* 0x000fe20000400000 */
[----:B------:R-:W-:Y:S01]  /*2900*/  LOP3.LUT R105, R4, 0x40, RZ, 0x3c, !PT ;  /* 0x0000004004697812 */ /* 0x000fe200078e3cff */
[----:B------:R-:W-:-:S02]  /*2910*/  FMUL R26, R26, 1.4426950216293334961 ;  /* 0x3fb8aa3b1a1a7820 */ /* 0x000fc40000400000 */
[----:B------:R-:W-:Y:S02]  /*2920*/  FMUL R27, R27, 1.4426950216293334961 ;  /* 0x3fb8aa3b1b1b7820 */ /* 0x000fe40000400000 */
[----:B------:R-:W-:Y:S01]  /*2930*/  FADD R17, R17, R48 ;  /* 0x0000003011117221 */ /* 0x000fe20000000000 */
[----:B------:R-:W2:Y:S01]  /*2940*/  MUFU.EX2 R20, R20 ;  /* 0x0000001400147308 */ /* 0x000ea20000000800 */
[----:B------:R-:W-:Y:S01]  /*2950*/  FADD R21, R16, R13 ;  /* 0x0000000d10157221 */ /* 0x000fe20000000000 */
[----:B------:R-:W-:Y:S01]  /*2960*/  HMMA.16816.F32.BF16 R60, R8, R42, R60 ;  /* 0x0000002a083c723c */ /* 0x000fe2000004183c */
[----:B------:R-:W-:Y:S02]  /*2970*/  FFMA R30, R30, c[0x0][0x188], -R6 ;  /* 0x000062001e1e7a23 */ /* 0x000fe40000000806 */
[----:B------:R-:W-:-:S03]  /*2980*/  FADD R14, R14, R17 ;  /* 0x000000110e0e7221 */ /* 0x000fc60000000000 */
[----:B------:R-:W3:Y:S02]  /*2990*/  MUFU.EX2 R41, R24 ;  /* 0x0000001800297308 */ /* 0x000ee40000000800 */
[----:B------:R-:W-:Y:S01]  /*29a0*/  HMMA.16816.F32.BF16 R68, R8, R50, R68 ;  /* 0x000000320844723c */ /* 0x000fe20000041844 */
[----:B------:R-:W-:Y:S02]  /*29b0*/  FFMA R28, R28, c[0x0][0x188], -R5 ;  /* 0x000062001c1c7a23 */ /* 0x000fe40000000805 */
[----:B------:R-:W-:-:S03]  /*29c0*/  FADD R21, R12, R21 ;  /* 0x000000150c157221 */ /* 0x000fc60000000000 */
[----:B------:R-:W-:Y:S01]  /*29d0*/  MUFU.EX2 R42, R25 ;  /* 0x00000019002a7308 */ /* 0x000fe20000000800 */
[----:B------:R-:W-:Y:S02]  /*29e0*/  FFMA R31, R31, c[0x0][0x188], -R6 ;  /* 0x000062001f1f7a23 */ /* 0x000fe40000000806 */
[----:B------:R-:W-:-:S05]  /*29f0*/  FMUL R30, R30, 1.4426950216293334961 ;  /* 0x3fb8aa3b1e1e7820 */ /* 0x000fca0000400000 */
[----:B------:R-:W4:Y:S01]  /*2a00*/  MUFU.EX2 R50, R26 ;  /* 0x0000001a00327308 */ /* 0x000f220000000800 */
[----:B------:R-:W-:-:S07]  /*2a10*/  FADD R14, R15, R14 ;  /* 0x0000000e0f0e7221 */ /* 0x000fce0000000000 */
[----:B------:R5:W0:Y:S01]  /*2a20*/  MUFU.EX2 R51, R27 ;  /* 0x0000001b00337308 */ /* 0x000a220000000800 */
[----:B------:R-:W-:Y:S02]  /*2a30*/  FMUL R28, R28, 1.4426950216293334961 ;  /* 0x3fb8aa3b1c1c7820 */ /* 0x000fe40000400000 */
[----:B------:R-:W-:Y:S01]  /*2a40*/  FFMA R29, R29, c[0x0][0x188], -R5 ;  /* 0x000062001d1d7a23 */ /* 0x000fe20000000805 */
[----:B-----5:R-:W5:Y:S01]  /*2a50*/  LDSM.16.M88.4 R24, [R105+0x8000] ;  /* 0x008000006918783b */ /* 0x020f620000000200 */
[----:B-1----:R-:W-:Y:S02]  /*2a60*/  FADD R12, R18, R21 ;  /* 0x00000015120c7221 */ /* 0x002fe40000000000 */
[----:B------:R-:W-:Y:S02]  /*2a70*/  FFMA R13, R34, c[0x0][0x188], -R6 ;  /* 0x00006200220d7a23 */ /* 0x000fe40000000806 */
[----:B------:R-:W-:Y:S01]  /*2a80*/  FMUL R43, R31, 1.4426950216293334961 ;  /* 0x3fb8aa3b1f2b7820 */ /* 0x000fe20000400000 */
[----:B------:R-:W-:Y:S01]  /*2a90*/  MUFU.EX2 R37, R30 ;  /* 0x0000001e00257308 */ /* 0x000fe20000000800 */
[----:B------:R-:W-:-:S02]  /*2aa0*/  FADD R15, R33, R14 ;  /* 0x0000000e210f7221 */ /* 0x000fc40000000000 */
[----:B------:R-:W-:Y:S02]  /*2ab0*/  FMUL R29, R29, 1.4426950216293334961 ;  /* 0x3fb8aa3b1d1d7820 */ /* 0x000fe40000400000 */
[----:B------:R-:W-:Y:S02]  /*2ac0*/  FFMA R32, R32, c[0x0][0x188], -R5 ;  /* 0x0000620020207a23 */ /* 0x000fe40000000805 */
[----:B0-----:R-:W-:Y:S01]  /*2ad0*/  FADD R49, R19, R12 ;  /* 0x0000000c13317221 */ /* 0x001fe20000000000 */
[----:B------:R-:W0:Y:S01]  /*2ae0*/  MUFU.EX2 R40, R28 ;  /* 0x0000001c00287308 */ /* 0x000e220000000800 */
[----:B------:R-:W-:Y:S02]  /*2af0*/  FFMA R35, R35, c[0x0][0x188], -R6 ;  /* 0x0000620023237a23 */ /* 0x000fe40000000806 */
[----:B------:R-:W-:Y:S01]  /*2b00*/  FMUL R48, R13, 1.4426950216293334961 ;  /* 0x3fb8aa3b0d307820 */ /* 0x000fe20000400000 */
[----:B------:R-:W-:Y:S01]  /*2b10*/  HMMA.16816.F32.BF16 R72, R8, R58, R72 ;  /* 0x0000003a0848723c */ /* 0x000fe20000041848 */
[----:B--2---:R-:W-:-:S03]  /*2b20*/  FADD R34, R20, R15 ;  /* 0x0000000f14227221 */ /* 0x004fc60000000000 */
[----:B------:R-:W-:Y:S01]  /*2b30*/  MUFU.EX2 R43, R43 ;  /* 0x0000002b002b7308 */ /* 0x000fe20000000800 */
[----:B------:R-:W-:Y:S01]  /*2b40*/  FMUL R32, R32, 1.4426950216293334961 ;  /* 0x3fb8aa3b20207820 */ /* 0x000fe20000400000 */
[----:B------:R-:W1:Y:S02]  /*2b50*/  LDSM.16.M88.4 R12, [R105+0x9400] ;  /* 0x00940000690c783b */ /* 0x000e640000000200 */
[C---:B------:R-:W-:Y:S08]  /*2b60*/  HMMA.16816.F32.BF16 R76, R8.reuse, R66, R76 ;  /* 0x00000042084c723c */ /* 0x040ff0000004184c */
[C---:B------:R-:W-:Y:S01]  /*2b70*/  HMMA.16816.F32.BF16 R88, R8.reuse, R82, R88 ;  /* 0x000000520858723c */ /* 0x040fe20000041858 */
[----:B------:R2:W0:Y:S07]  /*2b80*/  MUFU.EX2 R36, R29 ;  /* 0x0000001d00247308 */ /* 0x00042e0000000800 */
[C---:B------:R-:W-:Y:S01]  /*2b90*/  HMMA.16816.F32.BF16 R96, R8.reuse, R86, R96 ;  /* 0x000000560860723c */ /* 0x040fe20000041860 */
[----:B------:R-:W-:Y:S07]  /*2ba0*/  MUFU.EX2 R48, R48 ;  /* 0x0000003000307308 */ /* 0x000fee0000000800 */
[----:B------:R-:W-:Y:S01]  /*2bb0*/  HMMA.16816.F32.BF16 R44, R8, R94, R44 ;  /* 0x0000005e082c723c */ /* 0x000fe2000004182c */
[----:B------:R0:W1:Y:S01]  /*2bc0*/  MUFU.EX2 R39, R32 ;  /* 0x0000002000277308 */ /* 0x0000620000000800 */
[----:B------:R-:W-:Y:S01]  /*2bd0*/  F2FP.BF16.PACK_AB R33, R20, R33 ;  /* 0x000000211421723e */ /* 0x000fe200000010ff */
[----:B------:R-:W5:Y:S04]  /*2be0*/  LDSM.16.M88.4 R56, [R105+0x8400] ;  /* 0x008400006938783b */ /* 0x000f680000000200 */
[----:B---3--:R-:W-:Y:S01]  /*2bf0*/  FADD R9, R41, R49 ;  /* 0x0000003129097221 */ /* 0x008fe20000000000 */
[----:B--2---:R-:W-:Y:S01]  /*2c00*/  LDSM.16.M88.4 R28, [R105+0x8800] ;  /* 0x00880000691c783b */ /* 0x004fe20000000200 */
[----:B------:R-:W-:-:S02]  /*2c10*/  FMUL R49, R35, 1.4426950216293334961 ;  /* 0x3fb8aa3b23317820 */ /* 0x000fc40000400000 */
[----:B----4-:R-:W-:Y:S01]  /*2c20*/  FADD R8, R50, R34 ;  /* 0x0000002232087221 */ /* 0x010fe20000000000 */
[C---:B------:R-:W-:Y:S01]  /*2c30*/  F2FP.BF16.PACK_AB R34, R42.reuse, R41 ;  /* 0x000000292a22723e */ /* 0x040fe200000010ff */
[----:B------:R-:W-:Y:S01]  /*2c40*/  FADD R35, R42, R9 ;  /* 0x000000092a237221 */ /* 0x000fe20000000000 */
[----:B0-----:R-:W-:Y:S01]  /*2c50*/  F2FP.BF16.PACK_AB R32, R19, R18 ;  /* 0x000000121320723e */ /* 0x001fe200000010ff */
[----:B------:R-:W0:Y:S01]  /*2c60*/  MUFU.EX2 R49, R49 ;  /* 0x0000003100317308 */ /* 0x000e220000000800 */
[----:B------:R-:W-:Y:S01]  /*2c70*/  FADD R41, R51, R8 ;  /* 0x0000000833297221 */ /* 0x000fe20000000000 */
[----:B------:R-:W-:Y:S01]  /*2c80*/  LDSM.16.M88.4 R20, [R105+0x8c00] ;  /* 0x008c00006914783b */ /* 0x000fe20000000200 */
[----:B------:R-:W-:Y:S02]  /*2c90*/  FADD R35, R40, R35 ;  /* 0x0000002328237221 */ /* 0x000fe40000000000 */
[----:B------:R-:W-:Y:S01]  /*2ca0*/  FADD R42, R37, R41 ;  /* 0x00000029252a7221 */ /* 0x000fe20000000000 */
[----:B------:R-:W-:Y:S01]  /*2cb0*/  LDSM.16.M88.4 R16, [R105+0x9000] ;  /* 0x009000006910783b */ /* 0x000fe20000000200 */
[----:B------:R-:W-:-:S02]  /*2cc0*/  FADD R41, R36, R35 ;  /* 0x0000002324297221 */ /* 0x000fc40000000000 */
[----:B------:R-:W-:Y:S01]  /*2cd0*/  FADD R42, R43, R42 ;  /* 0x0000002a2b2a7221 */ /* 0x000fe20000000000 */
[----:B------:R-:W-:Y:S01]  /*2ce0*/  LDSM.16.M88.4 R92, [R105+0x9800] ;  /* 0x00980000695c783b */ /* 0x000fe20000000200 */
[----:B------:R-:W-:Y:S01]  /*2cf0*/  F2FP.BF16.PACK_AB R35, R51, R50 ;  /* 0x000000323323723e */ /* 0x000fe200000010ff */
[----:B-1----:R-:W-:Y:S02]  /*2d00*/  FADD R41, R39, R41 ;  /* 0x0000002927297221 */ /* 0x002fe40000000000 */
[----:B------:R-:W-:Y:S01]  /*2d10*/  LDSM.16.M88.4 R8, [R105+0x9c00] ;  /* 0x009c00006908783b */ /* 0x000fe20000000200 */
[----:B------:R-:W-:Y:S02]  /*2d20*/  FADD R42, R48, R42 ;  /* 0x0000002a302a7221 */ /* 0x000fe40000000000 */
[----:B------:R-:W-:Y:S02]  /*2d30*/  FADD R41, R38, R41 ;  /* 0x0000002926297221 */ /* 0x000fe40000000000 */
[----:B0-----:R-:W-:Y:S01]  /*2d40*/  FADD R42, R49, R42 ;  /* 0x0000002a312a7221 */ /* 0x001fe20000000000 */
[C---:B-----5:R-:W-:Y:S02]  /*2d50*/  HMMA.16816.F32.BF16 R52, R32.reuse, R24, R52 ;  /* 0x000000182034723c */ /* 0x060fe40000041834 */
[----:B------:R-:W0:Y:S04]  /*2d60*/  SHFL.BFLY PT, R24, R41, 0x2, 0x1f ;  /* 0x0c401f0029187f89 */ /* 0x000e2800000e0000 */
[----:B------:R-:W1:Y:S02]  /*2d70*/  SHFL.BFLY PT, R25, R42, 0x2, 0x1f ;  /* 0x0c401f002a197f89 */ /* 0x000e6400000e0000 */
[C---:B------:R-:W-:Y:S08]  /*2d80*/  HMMA.16816.F32.BF16 R88, R32.reuse, R12, R88 ;  /* 0x0000000c2058723c */ /* 0x040ff00000041858 */
[----:B------:R-:W-:Y:S01]  /*2d90*/  HMMA.16816.F32.BF16 R60, R32, R56, R60 ;  /* 0x00000038203c723c */ /* 0x000fe2000004183c */
[----:B0-----:R-:W-:-:S02]  /*2da0*/  FADD R24, R41, R24 ;  /* 0x0000001829187221 */ /* 0x001fc40000000000 */
[----:B-1----:R-:W-:-:S05]  /*2db0*/  FADD R25, R42, R25 ;  /* 0x000000192a197221 */ /* 0x002fca0000000000 */
[C---:B------:R-:W-:Y:S01]  /*2dc0*/  HMMA.16816.F32.BF16 R68, R32.reuse, R28, R68 ;  /* 0x0000001c2044723c */ /* 0x040fe20000041844 */
[----:B------:R-:W-:Y:S04]  /*2dd0*/  SHFL.BFLY PT, R12, R24, 0x1, 0x1f ;  /* 0x0c201f00180c7f89 */ /* 0x000fe800000e0000 */
[----:B------:R-:W0:Y:S03]  /*2de0*/  SHFL.BFLY PT, R13, R25, 0x1, 0x1f ;  /* 0x0c201f00190d7f89 */ /* 0x000e2600000e0000 */
[C---:B------:R-:W-:Y:S08]  /*2df0*/  HMMA.16816.F32.BF16 R72, R32.reuse, R20, R72 ;  /* 0x000000142048723c */ /* 0x040ff00000041848 */
[C---:B------:R-:W-:Y:S08]  /*2e00*/  HMMA.16816.F32.BF16 R76, R32.reuse, R16, R76 ;  /* 0x00000010204c723c */ /* 0x040ff0000004184c */
[C---:B------:R-:W-:Y:S08]  /*2e10*/  HMMA.16816.F32.BF16 R96, R32.reuse, R92, R96 ;  /* 0x0000005c2060723c */ /* 0x040ff00000041860 */
[----:B------:R-:W-:Y:S01]  /*2e20*/  HMMA.16816.F32.BF16 R32, R32, R8, R44 ;  /* 0x000000082020723c */ /* 0x000fe2000004182c */
[----:B------:R-:W-:-:S02]  /*2e30*/  IADD3 R111, R111, 0x40, RZ ;  /* 0x000000406f6f7810 */ /* 0x000fc40007ffe0ff */
[----:B------:R-:W-:Y:S02]  /*2e40*/  F2FP.BF16.PACK_AB R38, R38, R39 ;  /* 0x000000272626723e */ /* 0x000fe400000010ff */
[----:B------:R-:W-:Y:S02]  /*2e50*/  ISETP.GE.AND P0, PT, R111, c[0x0][0x1d0], PT ;  /* 0x000074006f007a0c */ /* 0x000fe40003f06270 */
[----:B------:R-:W-:Y:S02]  /*2e60*/  F2FP.BF16.PACK_AB R36, R36, R40 ;  /* 0x000000282424723e */ /* 0x000fe400000010ff */
[----:B------:R-:W-:Y:S02]  /*2e70*/  F2FP.BF16.PACK_AB R37, R43, R37 ;  /* 0x000000252b25723e */ /* 0x000fe400000010ff */
[----:B------:R-:W-:Y:S01]  /*2e80*/  F2FP.BF16.PACK_AB R39, R49, R48 ;  /* 0x000000303127723e */ /* 0x000fe200000010ff */
[----:B0-----:R-:W-:Y:S02]  /*2e90*/  FADD R13, R25, R13 ;  /* 0x0000000d190d7221 */ /* 0x001fe40000000000 */
[----:B------:R-:W-:-:S04]  /*2ea0*/  FADD R12, R24, R12 ;  /* 0x0000000c180c7221 */ /* 0x000fc80000000000 */
[----:B------:R-:W-:Y:S01]  /*2eb0*/  HMMA.16816.F32.BF16 R88, R36, R14, R88 ;  /* 0x0000000e2458723c */ /* 0x000fe20000041858 */
[----:B------:R-:W-:Y:S01]  /*2ec0*/  FFMA R112, R7, R112, R13 ;  /* 0x0000007007707223 */ /* 0x000fe2000000000d */
[----:B------:R-:W-:-:S05]  /*2ed0*/  MOV R7, R6 ;  /* 0x0000000600077202 */ /* 0x000fca0000000f00 */
[----:B------:R-:W-:Y:S01]  /*2ee0*/  MOV R14, 0x40 ;  /* 0x00000040000e7802 */ /* 0x000fe20000000f00 */
[----:B------:R-:W-:Y:S01]  /*2ef0*/  HMMA.16816.F32.BF16 R44, R36, R26, R52 ;  /* 0x0000001a242c723c */ /* 0x000fe20000041834 */
[----:B------:R-:W-:-:S03]  /*2f00*/  FFMA R113, R100, R113, R12 ;  /* 0x0000007164717223 */ /* 0x000fc6000000000c */
[----:B------:R-:W-:-:S04]  /*2f10*/  IMAD R3, R14, c[0x0][0x1b4], R3 ;  /* 0x00006d000e037a24 */ /* 0x000fc800078e0203 */
[----:B------:R-:W-:Y:S01]  /*2f20*/  HMMA.16816.F32.BF16 R56, R36, R58, R60 ;  /* 0x0000003a2438723c */ /* 0x000fe2000004183c */
[----:B------:R-:W-:-:S07]  /*2f30*/  IMAD R2, R14, c[0x0][0x1a4], R2 ;  /* 0x000069000e027a24 */ /* 0x000fce00078e0202 */
[C---:B------:R-:W-:Y:S08]  /*2f40*/  HMMA.16816.F32.BF16 R68, R36.reuse, R30, R68 ;  /* 0x0000001e2444723c */ /* 0x040ff00000041844 */
[C---:B------:R-:W-:Y:S08]  /*2f50*/  HMMA.16816.F32.BF16 R72, R36.reuse, R22, R72 ;  /* 0x000000162448723c */ /* 0x040ff00000041848 */
[C---:B------:R-:W-:Y:S08]  /*2f60*/  HMMA.16816.F32.BF16 R76, R36.reuse, R18, R76 ;  /* 0x00000012244c723c */ /* 0x040ff0000004184c */
[C---:B------:R-:W-:Y:S08]  /*2f70*/  HMMA.16816.F32.BF16 R92, R36.reuse, R94, R96 ;  /* 0x0000005e245c723c */ /* 0x040ff00000041860 */
[----:B------:R-:W-:Y:S07]  /*2f80*/  HMMA.16816.F32.BF16 R8, R36, R10, R32 ;  /* 0x0000000a2408723c */ /* 0x000fee0000041820 */
[----:B------:R-:W-:Y:S01]  /*2f90*/  IMAD.MOV.U32 R38, RZ, RZ, R5 ;  /* 0x000000ffff267224 */ /* 0x000fe200078e0005 */
[----:B------:R-:W-:Y:S01]  /*2fa0*/  @P0 CALL.REL.NOINC `(.L_x_1) ;  /* 0x0000001000000944 */ /* 0x000fe20003c00000 */
[----:B------:R-:W-:Y:S05]  /*2fb0*/  BRA `(.L_x_2) ;  /* 0xffffe4b000007947 */ /* 0x000fea000383ffff */
.L_x_1:
[----:B------:R-:W-:-:S03]  /*2fc0*/  NOP ;  /* 0x0000000000007918 */ /* 0x000fc60000000000 */
[----:B------:R-:W-:Y:S01]  /*2fd0*/  MOV R0, R5 ;  /* 0x0000000500007202 */ /* 0x000fe20000000f00 */
[----:B------:R-:W-:-:S07]  /*2fe0*/  IMAD.MOV.U32 R2, RZ, RZ, R6 ;  /* 0x000000ffff027224 */ /* 0x000fce00078e0006 */
.L_x_0:
[----:B------:R-:W0:Y:S01]  /*2ff0*/  S2R R99, SR_TID.X ;  /* 0x0000000000637919 */ /* 0x000e220000002100 */
[C---:B------:R-:W-:Y:S01]  /*3000*/  FMUL R23, R113.reuse, 8388608 ;  /* 0x4b00000071177820 */ /* 0x040fe20000400000 */
[----:B------:R-:W-:Y:S01]  /*3010*/  FSETP.GEU.AND P2, PT, R113, 1.175494350822287508e-38, PT ;  /* 0x008000007100780b */ /* 0x000fe20003f4e000 */
[C---:B------:R-:W-:Y:S01]  /*3020*/  FMUL R24, R112.reuse, 8388608 ;  /* 0x4b00000070187820 */ /* 0x040fe20000400000 */
[C---:B------:R-:W-:Y:S01]  /*3030*/  FSETP.GEU.AND P3, PT, R112.reuse, 1.175494350822287508e-38, PT ;  /* 0x008000007000780b */ /* 0x040fe20003f6e000 */
[----:B------:R-:W1:Y:S01]  /*3040*/  S2R R96, SR_CTAID.X ;  /* 0x0000000000607919 */ /* 0x000e620000002500 */
[----:B------:R-:W-:Y:S01]  /*3050*/  FSEL R23, R23, R113, !P2 ;  /* 0x0000007117177208 */ /* 0x000fe20005000000 */
[----:B------:R-:W-:Y:S01]  /*3060*/  IMAD.MOV.U32 R30, RZ, RZ, R10 ;  /* 0x000000ffff1e7224 */ /* 0x000fe200078e000a */
[----:B------:R-:W-:Y:S01]  /*3070*/  FSETP.GT.AND P1, PT, |R112|, 8.50705917302346158658e+37, PT ;  /* 0x7e8000007000780b */ /* 0x000fe20003f24200 */
[----:B------:R-:W2:Y:S01]  /*3080*/  S2R R98, SR_CTAID.Y ;  /* 0x0000000000627919 */ /* 0x000ea20000002600 */
[----:B------:R-:W-:Y:S01]  /*3090*/  IADD3 R4, R23, -0x3f3504f3, RZ ;  /* 0xc0cafb0d17047810 */ /* 0x000fe20007ffe0ff */
[----:B------:R-:W-:Y:S01]  /*30a0*/  IMAD.MOV.U32 R14, RZ, RZ, R11 ;  /* 0x000000ffff0e7224 */ /* 0x000fe200078e000b */
[----:B------:R-:W-:Y:S01]  /*30b0*/  FSEL R24, R24, R112, !P3 ;  /* 0x0000007018187208 */ /* 0x000fe20005800000 */
[----:B------:R-:W3:Y:S01]  /*30c0*/  S2R R15, SR_TID.X ;  /* 0x00000000000f7919 */ /* 0x000ee20000002100 */
[----:B------:R-:W-:-:S02]  /*30d0*/  LOP3.LUT R4, R4, 0xff800000, RZ, 0xc0, !PT ;  /* 0xff80000004047812 */ /* 0x000fc400078ec0ff */
[----:B------:R-:W-:Y:S01]  /*30e0*/  FSEL R63, RZ, -23, P3 ;  /* 0xc1b80000ff3f7808 */ /* 0x000fe20001800000 */
[----:B------:R-:W4:Y:S01]  /*30f0*/  S2R R41, SR_TID.X ;  /* 0x0000000000297919 */ /* 0x000f220000002100 */
[C---:B------:R-:W-:Y:S02]  /*3100*/  FSETP.GEU.AND P3, PT, |R112|.reuse, 1.175494350822287508e-38, PT ;  /* 0x008000007000780b */ /* 0x040fe40003f6e200 */
[----:B------:R-:W-:Y:S01]  /*3110*/  FSEL R62, RZ, -23, P2 ;  /* 0xc1b80000ff3e7808 */ /* 0x000fe20001000000 */
[----:B------:R-:W-:Y:S01]  /*3120*/  @P1 FMUL R112, R112, 0.25 ;  /* 0x3e80000070701820 */ /* 0x000fe20000400000 */
[----:B------:R-:W-:Y:S01]  /*3130*/  FSETP.GT.AND P2, PT, |R113|, 8.50705917302346158658e+37, PT ;  /* 0x7e8000007100780b */ /* 0x000fe20003f44200 */
[----:B------:R-:W-:Y:S01]  /*3140*/  @P1 FMUL R14, R14, 0.25 ;  /* 0x3e8000000e0e1820 */ /* 0x000fe20000400000 */
[----:B0-----:R-:W-:Y:S01]  /*3150*/  SHF.R.U32.HI R3, RZ, 0x1, R99 ;  /* 0x00000001ff037819 */ /* 0x001fe20000011663 */
[----:B------:R-:W-:Y:S01]  /*3160*/  @P1 FMUL R30, R30, 0.25 ;  /* 0x3e8000001e1e1820 */ /* 0x000fe20000400000 */
[----:B------:R-:W-:Y:S01]  /*3170*/  SHF.L.U32 R12, R99, 0x3, RZ ;  /* 0x00000003630c7819 */ /* 0x000fe200000006ff */
[----:B------:R-:W-:Y:S01]  /*3180*/  @P1 FMUL R95, R95, 0.25 ;  /* 0x3e8000005f5f1820 */ /* 0x000fe20000400000 */
[----:B------:R-:W-:Y:S01]  /*3190*/  SHF.L.U32 R13, R99, 0x2, RZ ;  /* 0x00000002630d7819 */ /* 0x000fe200000006ff */
[----:B------:R-:W-:Y:S01]  /*31a0*/  @P1 FMUL R94, R94, 0.25 ;  /* 0x3e8000005e5e1820 */ /* 0x000fe20000400000 */
[----:B------:R-:W-:Y:S01]  /*31b0*/  LOP3.LUT R5, R3, 0x4, RZ, 0xc0, !PT ;  /* 0x0000000403057812 */ /* 0x000fe200078ec0ff */
[----:B------:R-:W-:Y:S01]  /*31c0*/  @!P3 FMUL R112, R112, 16777216 ;  /* 0x4b8000007070b820 */ /* 0x000fe20000400000 */
[----:B------:R-:W-:Y:S01]  /*31d0*/  LOP3.LUT R3, R12, 0x38, RZ, 0xc0, !PT ;  /* 0x000000380c037812 */ /* 0x000fe200078ec0ff */
[----:B------:R-:W-:Y:S01]  /*31e0*/  @P1 FMUL R91, R91, 0.25 ;  /* 0x3e8000005b5b1820 */ /* 0x000fe20000400000 */
[----:B------:R-:W-:Y:S01]  /*31f0*/  LOP3.LUT R6, R13, 0x3c0, RZ, 0xc0, !PT ;  /* 0x000003c00d067812 */ /* 0x000fe200078ec0ff */
[----:B------:R-:W-:Y:S01]  /*3200*/  @P1 FMUL R90, R90, 0.25 ;  /* 0x3e8000005a5a1820 */ /* 0x000fe20000400000 */
[----:B------:R-:W-:Y:S01]  /*3210*/  LOP3.LUT R97, R99, 0xff, RZ, 0xc0, !PT ;  /* 0x000000ff63617812 */ /* 0x000fe200078ec0ff */
[----:B------:R-:W-:Y:S01]  /*3220*/  @P1 FMUL R79, R79, 0.25 ;  /* 0x3e8000004f4f1820 */ /* 0x000fe20000400000 */
[----:B------:R-:W-:Y:S01]  /*3230*/  IADD3 R3, R5, R3, R6 ;  /* 0x0000000305037210 */ /* 0x000fe20007ffe006 */
[----:B------:R-:W-:Y:S01]  /*3240*/  @P1 FMUL R78, R78, 0.25 ;  /* 0x3e8000004e4e1820 */ /* 0x000fe20000400000 */
[----:B------:R-:W0:Y:S01]  /*3250*/  I2F R5, R4 ;  /* 0x0000000400057306 */ /* 0x000e220000201400 */
[----:B------:R-:W-:Y:S01]  /*3260*/  @P1 FMUL R75, R75, 0.25 ;  /* 0x3e8000004b4b1820 */ /* 0x000fe20000400000 */
[----:B------:R-:W-:Y:S01]  /*3270*/  SHF.L.U32 R7, R99, 0xa, RZ ;  /* 0x0000000a63077819 */ /* 0x000fe200000006ff */
[----:B------:R-:W-:Y:S01]  /*3280*/  @P1 FMUL R74, R74, 0.25 ;  /* 0x3e8000004a4a1820 */ /* 0x000fe20000400000 */
[----:B------:R-:W-:Y:S01]  /*3290*/  MOV R18, R8 ;  /* 0x0000000800127202 */ /* 0x000fe20000000f00 */
[----:B------:R-:W-:Y:S01]  /*32a0*/  @P1 FMUL R71, R71, 0.25 ;  /* 0x3e80000047471820 */ /* 0x000fe20000400000 */
[----:B------:R-:W-:Y:S01]  /*32b0*/  MOV R16, R9 ;  /* 0x0000000900107202 */ /* 0x000fe20000000f00 */
[----:B------:R-:W-:Y:S01]  /*32c0*/  @P1 FMUL R70, R70, 0.25 ;  /* 0x3e80000046461820 */ /* 0x000fe20000400000 */
[----:B------:R-:W-:Y:S01]  /*32d0*/  SHF.L.U32 R11, R99, 0x5, RZ ;  /* 0x00000005630b7819 */ /* 0x000fe200000006ff */
[----:B------:R-:W-:Y:S01]  /*32e0*/  @P1 FMUL R59, R59, 0.25 ;  /* 0x3e8000003b3b1820 */ /* 0x000fe20000400000 */
[----:B------:R-:W-:Y:S01]  /*32f0*/  LOP3.LUT R10, R7, 0x6000, RZ, 0xc0, !PT ;  /* 0x00006000070a7812 */ /* 0x000fe200078ec0ff */
[----:B------:R-:W-:Y:S01]  /*3300*/  @P1 FMUL R58, R58, 0.25 ;  /* 0x3e8000003a3a1820 */ /* 0x000fe20000400000 */
[----:B------:R-:W-:Y:S01]  /*3310*/  LOP3.LUT R12, R12, 0xf00, RZ, 0xc0, !PT ;  /* 0x00000f000c0c7812 */ /* 0x000fe200078ec0ff */
[----:B------:R-:W-:Y:S01]  /*3320*/  @P1 FMUL R47, R47, 0.25 ;  /* 0x3e8000002f2f1820 */ /* 0x000fe20000400000 */
[----:B------:R-:W-:Y:S01]  /*3330*/  IADD3 R6, R24, -0x3f3504f3, RZ ;  /* 0xc0cafb0d18067810 */ /* 0x000fe20007ffe0ff */
[----:B------:R-:W-:Y:S01]  /*3340*/  @P1 FMUL R46, R46, 0.25 ;  /* 0x3e8000002e2e1820 */ /* 0x000fe20000400000 */
[----:B------:R-:W-:Y:S01]  /*3350*/  FSETP.GEU.AND P1, PT, |R113|, 1.175494350822287508e-38, PT ;  /* 0x008000007100780b */ /* 0x000fe20003f2e200 */
[----:B0-----:R-:W-:Y:S01]  /*3360*/  FFMA.FTZ R62, R5, 1.1920928955078125e-07, R62 ;  /* 0x34000000053e7823 */ /* 0x001fe2000001003e */
[----:B------:R-:W-:Y:S01]  /*3370*/  LOP3.LUT R11, R10, 0x60, R11, 0xf8, !PT ;  /* 0x000000600a0b7812 */ /* 0x000fe200078ef80b */
[----:B------:R-:W0:Y:S01]  /*3380*/  MUFU.RCP R5, R112 ;  /* 0x0000007000057308 */ /* 0x000e220000001000 */
[----:B-1----:R-:W-:Y:S01]  /*3390*/  IMAD R96, R96, 0x100, R97 ;  /* 0x0000010060607824 */ /* 0x002fe200078e0261 */
[----:B------:R-:W-:Y:S01]  /*33a0*/  LOP3.LUT R12, R12, 0x70, R13, 0xf8, !PT ;  /* 0x000000700c0c7812 */ /* 0x000fe200078ef80d */
[----:B--2---:R-:W-:Y:S01]  /*33b0*/  IMAD R8, R98, c[0x0][0x1c0], RZ ;  /* 0x0000700062087a24 */ /* 0x004fe200078e02ff */
[----:B------:R-:W-:Y:S01]  /*33c0*/  LOP3.LUT R7, R6, 0xff800000, RZ, 0xc0, !PT ;  /* 0xff80000006077812 */ /* 0x000fe200078ec0ff */
[----:B------:R-:W-:Y:S01]  /*33d0*/  IMAD R9, R96, c[0x0][0x1c4], RZ ;  /* 0x0000710060097a24 */ /* 0x000fe200078e02ff */
[----:B------:R-:W-:Y:S01]  /*33e0*/  LOP3.LUT R26, R11, R12, RZ, 0x3c, !PT ;  /* 0x0000000c0b1a7212 */ /* 0x000fe200078e3cff */
[----:B------:R-:W-:Y:S01]  /*33f0*/  @P2 FMUL R113, R113, 0.25 ;  /* 0x3e80000071712820 */ /* 0x000fe20000400000 */
[----:B------:R-:W-:Y:S01]  /*3400*/  SHF.L.U32 R21, R8, 0x1, RZ ;  /* 0x0000000108157819 */ /* 0x000fe200000006ff */
[----:B------:R-:W-:Y:S01]  /*3410*/  @!P3 FMUL R14, R14, 16777216 ;  /* 0x4b8000000e0eb820 */ /* 0x000fe20000400000 */
[----:B------:R-:W-:Y:S01]  /*3420*/  SHF.L.U32 R10, R9, 0x1, RZ ;  /* 0x00000001090a7819 */ /* 0x000fe200000006ff */
[----:B------:R-:W-:Y:S01]  /*3430*/  @!P3 FMUL R30, R30, 16777216 ;  /* 0x4b8000001e1eb820 */ /* 0x000fe20000400000 */
[----:B------:R-:W1:Y:S01]  /*3440*/  I2F R6, R7 ;  /* 0x0000000700067306 */ /* 0x000e620000201400 */
[----:B------:R-:W-:Y:S01]  /*3450*/  @!P3 FMUL R95, R95, 16777216 ;  /* 0x4b8000005f5fb820 */ /* 0x000fe20000400000 */
[----:B------:R-:W-:Y:S01]  /*3460*/  IADD3 R21, P4, P5, R10, c[0x0][0x178], R21 ;  /* 0x00005e000a157a10 */ /* 0x000fe20007d9e015 */
[----:B------:R-:W-:Y:S01]  /*3470*/  @!P3 FMUL R94, R94, 16777216 ;  /* 0x4b8000005e5eb820 */ /* 0x000fe20000400000 */
[----:B---3--:R-:W-:Y:S01]  /*3480*/  LOP3.LUT R15, R15, 0x1ff, RZ, 0xc0, !PT ;  /* 0x000001ff0f0f7812 */ /* 0x008fe200078ec0ff */
[----:B------:R-:W-:Y:S01]  /*3490*/  @!P3 FMUL R91, R91, 16777216 ;  /* 0x4b8000005b5bb820 */ /* 0x000fe20000400000 */
[----:B------:R-:W-:Y:S01]  /*34a0*/  BAR.SYNC.DEFER_BLOCKING 0x0 ;  /* 0x0000000000007b1d */ /* 0x000fe20000010000 */
[----:B------:R-:W-:Y:S01]  /*34b0*/  @!P3 FMUL R90, R90, 16777216 ;  /* 0x4b8000005a5ab820 */ /* 0x000fe20000400000 */
[----:B------:R-:W-:Y:S01]  /*34c0*/  IADD3 R4, R23, -R4, RZ ;  /* 0x8000000417047210 */ /* 0x000fe20007ffe0ff */
[----:B------:R-:W-:Y:S01]  /*34d0*/  @!P3 FMUL R79, R79, 16777216 ;  /* 0x4b8000004f4fb820 */ /* 0x000fe20000400000 */
[----:B----4-:R-:W-:Y:S01]  /*34e0*/  SHF.R.U32.HI R41, RZ, 0x8, R41 ;  /* 0x00000008ff297819 */ /* 0x010fe20000011629 */
[----:B------:R-:W-:Y:S01]  /*34f0*/  @!P3 FMUL R78, R78, 16777216 ;  /* 0x4b8000004e4eb820 */ /* 0x000fe20000400000 */
[----:B------:R-:W-:Y:S01]  /*3500*/  LOP3.LUT P0, RZ, R99, 0x100, RZ, 0xc0, !PT ;  /* 0x0000010063ff7812 */ /* 0x000fe2000780c0ff */
[----:B------:R-:W-:Y:S01]  /*3510*/  @!P3 FMUL R75, R75, 16777216 ;  /* 0x4b8000004b4bb820 */ /* 0x000fe20000400000 */
[----:B------:R-:W-:Y:S01]  /*3520*/  SGXT.U32 R41, R41, 0x1 ;  /* 0x000000012929781a */ /* 0x000fe20000000000 */
[----:B------:R-:W-:-:S02]  /*3530*/  @!P3 FMUL R74, R74, 16777216 ;  /* 0x4b8000004a4ab820 */ /* 0x000fc40000400000 */
[----:B------:R-:W-:Y:S02]  /*3540*/  @!P3 FMUL R71, R71, 16777216 ;  /* 0x4b8000004747b820 */ /* 0x000fe40000400000 */
[----:B------:R-:W-:Y:S02]  /*3550*/  @!P3 FMUL R70, R70, 16777216 ;  /* 0x4b8000004646b820 */ /* 0x000fe40000400000 */
[----:B------:R-:W-:Y:S02]  /*3560*/  @!P3 FMUL R59, R59, 16777216 ;  /* 0x4b8000003b3bb820 */ /* 0x000fe40000400000 */
[----:B------:R-:W-:Y:S02]  /*3570*/  @!P3 FMUL R58, R58, 16777216 ;  /* 0x4b8000003a3ab820 */ /* 0x000fe40000400000 */
[----:B------:R-:W-:Y:S02]  /*3580*/  @!P3 FMUL R47, R47, 16777216 ;  /* 0x4b8000002f2fb820 */ /* 0x000fe40000400000 */
[----:B------:R-:W-:Y:S01]  /*3590*/  @!P3 FMUL R46, R46, 16777216 ;  /* 0x4b8000002e2eb820 */ /* 0x000fe20000400000 */
[----:B------:R-:W-:Y:S01]  /*35a0*/  ISETP.GE.U32.AND P3, PT, R24, 0x7f800000, PT ;  /* 0x7f8000001800780c */ /* 0x000fe20003f66070 */
[----:B------:R-:W-:-:S02]  /*35b0*/  @!P1 FMUL R113, R113, 16777216 ;  /* 0x4b80000071719820 */ /* 0x000fc40000400000 */
[C---:B0-----:R-:W-:Y:S02]  /*35c0*/  FMUL R29, R5.reuse, R14 ;  /* 0x0000000e051d7220 */ /* 0x041fe40000400000 */
[C---:B------:R-:W-:Y:S02]  /*35d0*/  FMUL R30, R5.reuse, R30 ;  /* 0x0000001e051e7220 */ /* 0x040fe40000400000 */
[C---:B------:R-:W-:Y:S02]  /*35e0*/  FMUL R32, R5.reuse, R95 ;  /* 0x0000005f05207220 */ /* 0x040fe40000400000 */
[C---:B------:R-:W-:Y:S02]  /*35f0*/  FMUL R31, R5.reuse, R94 ;  /* 0x0000005e051f7220 */ /* 0x040fe40000400000 */
[C---:B------:R-:W-:Y:S02]  /*3600*/  FMUL R11, R5.reuse, R91 ;  /* 0x0000005b050b7220 */ /* 0x040fe40000400000 */
[----:B------:R-:W-:-:S02]  /*3610*/  FMUL R25, R5, R90 ;  /* 0x0000005a05197220 */ /* 0x000fc40000400000 */
[C---:B------:R-:W-:Y:S02]  /*3620*/  FMUL R34, R5.reuse, R79 ;  /* 0x0000004f05227220 */ /* 0x040fe40000400000 */
        /* <DEDUP_REMOVED lines=8> */
[----:B------:R-:W-:Y:S02]  /*36b0*/  FMUL R46, R5, R46 ;  /* 0x0000002e052e7220 */ /* 0x000fe40000400000 */
[----:B------:R-:W0:Y:S01]  /*36c0*/  MUFU.RCP R5, R113 ;  /* 0x0000007100057308 */ /* 0x000e220000001000 */
[----:B------:R-:W-:Y:S02]  /*36d0*/  IMAD.SHL.U32 R13, R99, 0x1000, RZ ;  /* 0x00001000630d7824 */ /* 0x000fe400078e00ff */
[----:B------:R-:W-:-:S02]  /*36e0*/  @P2 FMUL R16, R16, 0.25 ;  /* 0x3e80000010102820 */ /* 0x000fc40000400000 */
[----:B------:R-:W-:Y:S01]  /*36f0*/  @P2 FMUL R18, R18, 0.25 ;  /* 0x3e80000012122820 */ /* 0x000fe20000400000 */
[----:B------:R-:W-:Y:S01]  /*3700*/  LOP3.LUT R13, R13, 0x6000, RZ, 0xc0, !PT ;  /* 0x000060000d0d7812 */ /* 0x000fe200078ec0ff */
[----:B------:R-:W-:Y:S02]  /*3710*/  @P2 FMUL R93, R93, 0.25 ;  /* 0x3e8000005d5d2820 */ /* 0x000fe40000400000 */
[----:B------:R-:W-:Y:S01]  /*3720*/  @P2 FMUL R92, R92, 0.25 ;  /* 0x3e8000005c5c2820 */ /* 0x000fe20000400000 */
[----:B------:R-:W-:Y:S01]  /*3730*/  LEA R22, R15, R13, 0x4 ;  /* 0x0000000d0f167211 */ /* 0x000fe200078e20ff */
[----:B------:R-:W-:Y:S02]  /*3740*/  @P2 FMUL R89, R89, 0.25 ;  /* 0x3e80000059592820 */ /* 0x000fe40000400000 */
[----:B------:R-:W-:Y:S02]  /*3750*/  @P2 FMUL R88, R88, 0.25 ;  /* 0x3e80000058582820 */ /* 0x000fe40000400000 */
[----:B------:R-:W-:-:S02]  /*3760*/  @P2 FMUL R77, R77, 0.25 ;  /* 0x3e8000004d4d2820 */ /* 0x000fc40000400000 */
[----:B------:R-:W-:Y:S02]  /*3770*/  @P2 FMUL R73, R73, 0.25 ;  /* 0x3e80000049492820 */ /* 0x000fe40000400000 */
[----:B------:R-:W-:Y:S02]  /*3780*/  @P2 FMUL R72, R72, 0.25 ;  /* 0x3e80000048482820 */ /* 0x000fe40000400000 */
[----:B------:R-:W-:Y:S02]  /*3790*/  @P2 FMUL R69, R69, 0.25 ;  /* 0x3e80000045452820 */ /* 0x000fe40000400000 */
[----:B------:R-:W-:Y:S02]  /*37a0*/  @P2 FMUL R68, R68, 0.25 ;  /* 0x3e80000044442820 */ /* 0x000fe40000400000 */
[----:B------:R-:W-:Y:S02]  /*37b0*/  @P2 FMUL R57, R57, 0.25 ;  /* 0x3e80000039392820 */ /* 0x000fe40000400000 */
[----:B------:R-:W-:-:S02]  /*37c0*/  @P2 FMUL R56, R56, 0.25 ;  /* 0x3e80000038382820 */ /* 0x000fc40000400000 */
[----:B------:R-:W-:Y:S02]  /*37d0*/  @P2 FMUL R45, R45, 0.25 ;  /* 0x3e8000002d2d2820 */ /* 0x000fe40000400000 */
[----:B------:R-:W-:Y:S02]  /*37e0*/  @P2 FMUL R44, R44, 0.25 ;  /* 0x3e8000002c2c2820 */ /* 0x000fe40000400000 */
[----:B------:R-:W-:Y:S01]  /*37f0*/  @P2 FMUL R76, R76, 0.25 ;  /* 0x3e8000004c4c2820 */ /* 0x000fe20000400000 */
[----:B------:R-:W-:Y:S01]  /*3800*/  ISETP.GE.U32.AND P2, PT, R23, 0x7f800000, PT ;  /* 0x7f8000001700780c */ /* 0x000fe20003f46070 */
[----:B------:R-:W-:-:S04]  /*3810*/  IMAD.HI R20, R8, 0x2, RZ ;  /* 0x0000000208147827 */ /* 0x000fc800078e02ff */
[----:B------:R-:W-:-:S04]  /*3820*/  IMAD.HI R9, R9, 0x2, RZ ;  /* 0x0000000209097827 */ /* 0x000fc800078e02ff */
[----:B------:R-:W-:Y:S01]  /*3830*/  @!P1 FMUL R16, R16, 16777216 ;  /* 0x4b80000010109820 */ /* 0x000fe20000400000 */
[----:B------:R-:W-:Y:S01]  /*3840*/  IADD3.X R20, R9, c[0x0][0x17c], R20, P4, P5 ;  /* 0x00005f0009147a10 */ /* 0x000fe200027ea414 */
[----:B------:R-:W-:Y:S02]  /*3850*/  @!P1 FMUL R18, R18, 16777216 ;  /* 0x4b80000012129820 */ /* 0x000fe40000400000 */
[----:B------:R-:W-:Y:S02]  /*3860*/  @!P1 FMUL R93, R93, 16777216 ;  /* 0x4b8000005d5d9820 */ /* 0x000fe40000400000 */
[----:B------:R-:W-:Y:S02]  /*3870*/  @!P1 FMUL R92, R92, 16777216 ;  /* 0x4b8000005c5c9820 */ /* 0x000fe40000400000 */
[----:B------:R-:W-:Y:S02]  /*3880*/  @!P1 FMUL R89, R89, 16777216 ;  /* 0x4b80000059599820 */ /* 0x000fe40000400000 */
[----:B------:R-:W-:-:S02]  /*3890*/  @!P1 FMUL R88, R88, 16777216 ;  /* 0x4b80000058589820 */ /* 0x000fc40000400000 */
[----:B------:R-:W-:Y:S02]  /*38a0*/  @!P1 FMUL R77, R77, 16777216 ;  /* 0x4b8000004d4d9820 */ /* 0x000fe40000400000 */
        /* <DEDUP_REMOVED lines=8> */
[----:B------:R-:W-:Y:S01]  /*3930*/  @!P1 FMUL R76, R76, 16777216 ;  /* 0x4b8000004c4c9820 */ /* 0x000fe20000400000 */
[----:B------:R-:W-:Y:S01]  /*3940*/  FSETP.NEU.AND P1, PT, R23, RZ, PT ;  /* 0x000000ff1700720b */ /* 0x000fe20003f2d000 */
[----:B-1----:R-:W-:Y:S02]  /*3950*/  FFMA.FTZ R63, R6, 1.1920928955078125e-07, R63 ;  /* 0x34000000063f7823 */ /* 0x002fe4000001003f */
[----:B0-----:R-:W-:-:S02]  /*3960*/  FMUL R15, R5, R16 ;  /* 0x00000010050f7220 */ /* 0x001fc40000400000 */
[C---:B------:R-:W-:Y:S02]  /*3970*/  FMUL R19, R5.reuse, R18 ;  /* 0x0000001205137220 */ /* 0x040fe40000400000 */
[C---:B------:R-:W-:Y:S02]  /*3980*/  FMUL R6, R5.reuse, R93 ;  /* 0x0000005d05067220 */ /* 0x040fe40000400000 */
[C---:B------:R-:W-:Y:S02]  /*3990*/  FMUL R8, R5.reuse, R92 ;  /* 0x0000005c05087220 */ /* 0x040fe40000400000 */
[----:B------:R-:W-:Y:S01]  /*39a0*/  FMUL R14, R5, R89 ;  /* 0x00000059050e7220 */ /* 0x000fe20000400000 */
[----:B------:R-:W-:Y:S01]  /*39b0*/  F2FP.BF16.PACK_AB R15, R15, R6 ;  /* 0x000000060f0f723e */ /* 0x000fe200000010ff */
[----:B------:R-:W-:Y:S01]  /*39c0*/  FMUL R18, R5, R88 ;  /* 0x0000005805127220 */ /* 0x000fe20000400000 */
[----:B------:R-:W-:Y:S01]  /*39d0*/  F2FP.BF16.PACK_AB R19, R19, R8 ;  /* 0x000000081313723e */ /* 0x000fe200000010ff */
[----:B------:R-:W-:Y:S01]  /*39e0*/  FMUL R9, R5, R77 ;  /* 0x0000004d05097220 */ /* 0x000fe20000400000 */
[----:B------:R-:W-:Y:S01]  /*39f0*/  F2FP.BF16.PACK_AB R8, R37, R40 ;  /* 0x000000282508723e */ /* 0x000fe200000010ff */
[----:B------:R-:W-:-:S02]  /*3a00*/  FMUL R13, R5, R73 ;  /* 0x00000049050d7220 */ /* 0x000fc40000400000 */
[C---:B------:R-:W-:Y:S01]  /*3a10*/  FMUL R17, R5.reuse, R72 ;  /* 0x0000004805117220 */ /* 0x040fe20000400000 */
[----:B------:R-:W-:Y:S01]  /*3a20*/  F2FP.BF16.PACK_AB R14, R14, R9 ;  /* 0x000000090e0e723e */ /* 0x000fe200000010ff */
[----:B------:R-:W-:Y:S01]  /*3a30*/  FMUL R12, R5, R57 ;  /* 0x00000039050c7220 */ /* 0x000fe20000400000 */
[----:B------:R-:W-:Y:S01]  /*3a40*/  F2FP.BF16.PACK_AB R9, R33, R38 ;  /* 0x000000262109723e */ /* 0x000fe200000010ff */
[C---:B------:R-:W-:Y:S02]  /*3a50*/  FMUL R16, R5.reuse, R56 ;  /* 0x0000003805107220 */ /* 0x040fe40000400000 */
[C---:B------:R-:W-:Y:S02]  /*3a60*/  FMUL R27, R5.reuse, R44 ;  /* 0x0000002c051b7220 */ /* 0x040fe40000400000 */
[C---:B------:R-:W-:Y:S02]  /*3a70*/  FMUL R45, R5.reuse, R45 ;  /* 0x0000002d052d7220 */ /* 0x040fe40000400000 */
[C---:B------:R-:W-:Y:S01]  /*3a80*/  FMUL R68, R5.reuse, R68 ;  /* 0x0000004405447220 */ /* 0x040fe20000400000 */
[----:B------:R-:W-:Y:S01]  /*3a90*/  F2FP.BF16.PACK_AB R16, R16, R27 ;  /* 0x0000001b1010723e */ /* 0x000fe200000010ff */
[C---:B------:R-:W-:Y:S01]  /*3aa0*/  FMUL R28, R5.reuse, R69 ;  /* 0x00000045051c7220 */ /* 0x040fe20000400000 */
[----:B------:R-:W-:Y:S01]  /*3ab0*/  F2FP.BF16.PACK_AB R12, R12, R45 ;  /* 0x0000002d0c0c723e */ /* 0x000fe200000010ff */
[----:B------:R-:W-:Y:S01]  /*3ac0*/  FMUL R5, R5, R76 ;  /* 0x0000004c05057220 */ /* 0x000fe20000400000 */
[----:B------:R-:W-:Y:S01]  /*3ad0*/  F2FP.BF16.PACK_AB R17, R17, R68 ;  /* 0x000000441111723e */ /* 0x000fe200000010ff */
[----:B------:R-:W-:Y:S01]  /*3ae0*/  IMAD.IADD R7, R24, 0x1, -R7 ;  /* 0x0000000118077824 */ /* 0x000fe200078e0a07 */
[----:B------:R-:W-:Y:S01]  /*3af0*/  F2FP.BF16.PACK_AB R13, R13, R28 ;  /* 0x0000001c0d0d723e */ /* 0x000fe200000010ff */
[----:B------:R-:W-:Y:S01]  /*3b00*/  FADD R27, R4, -1 ;  /* 0xbf800000041b7421 */ /* 0x000fe20000000000 */
[----:B------:R-:W-:Y:S01]  /*3b10*/  F2FP.BF16.PACK_AB R18, R18, R5 ;  /* 0x000000051212723e */ /* 0x000fe200000010ff */
[----:B------:R-:W-:Y:S01]  /*3b20*/  FADD R28, R7, -1 ;  /* 0xbf800000071c7421 */ /* 0x000fe20000000000 */
[----:B------:R-:W-:Y:S01]  /*3b30*/  MOV R5, 0x3dc6b27f ;  /* 0x3dc6b27f00057802 */ /* 0x000fe20000000f00 */
[----:B------:R0:W-:Y:S01]  /*3b40*/  STS.128 [R26+0x1000], R12 ;  /* 0x0010000c1a007388 */ /* 0x0001e20000000c00 */
[----:B------:R-:W-:-:S03]  /*3b50*/  IMAD.SHL.U32 R89, R99, 0x2, RZ ;  /* 0x0000000263597824 */ /* 0x000fc600078e00ff */
[CC--:B------:R-:W-:Y:S01]  /*3b60*/  FFMA.FTZ R4, R27.reuse, R5.reuse, -0.16845393180847167969 ;  /* 0xbe2c7f301b047423 */ /* 0x0c0fe20000010005 */
[----:B------:R1:W-:Y:S01]  /*3b70*/  STS.128 [R26], R16 ;  /* 0x000000101a007388 */ /* 0x0003e20000000c00 */
[C---:B------:R-:W-:Y:S02]  /*3b80*/  FFMA.FTZ R5, R28.reuse, R5, -0.16845393180847167969 ;  /* 0xbe2c7f301c057423 */ /* 0x040fe40000010005 */
[----:B------:R-:W-:Y:S01]  /*3b90*/  FFMA.FTZ R6, R27, R4, 0.1716887056827545166 ;  /* 0x3e2fcf2a1b067423 */ /* 0x000fe20000010004 */
[----:B------:R-:W-:Y:S01]  /*3ba0*/  F2FP.BF16.PACK_AB R4, R39, R46 ;  /* 0x0000002e2704723e */ /* 0x000fe200000010ff */
[C---:B------:R-:W-:Y:S02]  /*3bb0*/  FFMA.FTZ R5, R28.reuse, R5, 0.1716887056827545166 ;  /* 0x3e2fcf2a1c057423 */ /* 0x040fe40000010005 */
[C---:B------:R-:W-:Y:S02]  /*3bc0*/  FFMA.FTZ R6, R27.reuse, R6, -0.17900948226451873779 ;  /* 0xbe374e431b067423 */ /* 0x040fe40000010006 */
[----:B------:R-:W-:Y:S01]  /*3bd0*/  FFMA.FTZ R7, R28, R5, -0.17900948226451873779 ;  /* 0xbe374e431c077423 */ /* 0x000fe20000010005 */
[----:B------:R-:W-:Y:S01]  /*3be0*/  F2FP.BF16.PACK_AB R5, R10, R35 ;  /* 0x000000230a05723e */ /* 0x000fe200000010ff */
[----:B------:R-:W-:Y:S01]  /*3bf0*/  FFMA.FTZ R10, R27, R6, 0.20512372255325317383 ;  /* 0x3e520bf41b0a7423 */ /* 0x000fe20000010006 */
[----:B------:R-:W-:Y:S01]  /*3c00*/  F2FP.BF16.PACK_AB R6, R25, R36 ;  /* 0x000000241906723e */ /* 0x000fe200000010ff */
[----:B0-----:R-:W-:Y:S01]  /*3c10*/  IMAD R14, R41, c[0x0][0x1c8], RZ ;  /* 0x00007200290e7a24 */ /* 0x001fe200078e02ff */
[----:B------:R-:W-:Y:S01]  /*3c20*/  MOV R25, c[0x0][0x1c8] ;  /* 0x0000720000197a02 */ /* 0x000fe20000000f00 */
[----:B------:R-:W-:Y:S01]  /*3c30*/  FFMA.FTZ R10, R27, R10, -0.24046532809734344482 ;  /* 0xbe763c8b1b0a7423 */ /* 0x000fe2000001000a */
[----:B-1----:R-:W-:Y:S01]  /*3c40*/  LOP3.LUT R17, R22, 0x20, RZ, 0x3c, !PT ;  /* 0x0000002016117812 */ /* 0x002fe200078e3cff */
[----:B------:R-:W-:-:S02]  /*3c50*/  FFMA.FTZ R7, R28, R7, 0.20512372255325317383 ;  /* 0x3e520bf41c077423 */ /* 0x000fc40000010007 */
[----:B------:R-:W-:Y:S02]  /*3c60*/  IMAD R16, R25, 0x2, R14 ;  /* 0x0000000219107824 */ /* 0x000fe400078e020e */
[----:B------:R-:W-:Y:S01]  /*3c70*/  FFMA.FTZ R12, R27, R10, 0.28857114911079406738 ;  /* 0x3e93bf991b0c7423 */ /* 0x000fe2000001000a */
[----:B------:R-:W-:Y:S01]  /*3c80*/  F2FP.BF16.PACK_AB R10, R11, R34 ;  /* 0x000000220b0a723e */ /* 0x000fe200000010ff */
[C---:B------:R-:W-:Y:S01]  /*3c90*/  FFMA.FTZ R7, R28.reuse, R7, -0.24046532809734344482 ;  /* 0xbe763c8b1c077423 */ /* 0x040fe20000010007 */
[----:B------:R-:W-:Y:S01]  /*3ca0*/  LEA R18, R25, R16, 0x1 ;  /* 0x0000001019127211 */ /* 0x000fe200078e08ff */
[----:B------:R-:W-:Y:S02]  /*3cb0*/  FFMA.FTZ R12, R27, R12, -0.36067417263984680176 ;  /* 0xbeb8aa491b0c7423 */ /* 0x000fe4000001000c */
[----:B------:R-:W-:Y:S01]  /*3cc0*/  FFMA.FTZ R11, R28, R7, 0.28857114911079406738 ;  /* 0x3e93bf991c0b7423 */ /* 0x000fe20000010007 */
[----:B------:R-:W-:Y:S01]  /*3cd0*/  LEA R34, R25, R18, 0x1 ;  /* 0x0000001219227211 */ /* 0x000fe200078e08ff */
[----:B------:R-:W-:Y:S01]  /*3ce0*/  FFMA.FTZ R12, R27, R12, 0.48089820146560668945 ;  /* 0x3ef6384a1b0c7423 */ /* 0x000fe2000001000c */
[----:B------:R-:W-:Y:S01]  /*3cf0*/  F2FP.BF16.PACK_AB R7, R30, R31 ;  /* 0x0000001f1e07723e */ /* 0x000fe200000010ff */
[C---:B------:R-:W-:Y:S01]  /*3d00*/  FFMA.FTZ R13, R28.reuse, R11, -0.36067417263984680176 ;  /* 0xbeb8aa491c0d7423 */ /* 0x040fe2000001000b */
[----:B------:R-:W-:Y:S01]  /*3d10*/  @P2 MOV R30, 0x7f800000 ;  /* 0x7f800000001e2802 */ /* 0x000fe20000000f00 */
[----:B------:R-:W-:Y:S01]  /*3d20*/  IMAD R40, R25, 0x2, R34 ;  /* 0x0000000219287824 */ /* 0x000fe200078e0222 */
[----:B------:R-:W-:Y:S01]  /*3d30*/  F2FP.BF16.PACK_AB R11, R29, R32 ;  /* 0x000000201d0b723e */ /* 0x000fe200000010ff */
[----:B------:R-:W-:Y:S01]  /*3d40*/  FFMA.FTZ R12, R27, R12, -0.72134751081466674805 ;  /* 0xbf38aa3b1b0c7423 */ /* 0x000fe2000001000c */
[----:B------:R0:W-:Y:S01]  /*3d50*/  STS.128 [R26+0x80], R4 ;  /* 0x000080041a007388 */ /* 0x0001e20000000c00 */
[C---:B------:R-:W-:Y:S01]  /*3d60*/  FFMA.FTZ R13, R28.reuse, R13, 0.48089820146560668945 ;  /* 0x3ef6384a1c0d7423 */ /* 0x040fe2000001000d */
[----:B------:R-:W-:Y:S01]  /*3d70*/  LEA R42, R25, R40, 0x1 ;  /* 0x00000028192a7211 */ /* 0x000fe200078e08ff */
[----:B------:R-:W-:Y:S01]  /*3d80*/  FMUL R12, R27, R12 ;  /* 0x0000000c1b0c7220 */ /* 0x000fe20000400000 */
[----:B------:R1:W-:Y:S01]  /*3d90*/  STS.128 [R26+0x1080], R8 ;  /* 0x001080081a007388 */ /* 0x0003e20000000c00 */
[----:B------:R-:W-:Y:S01]  /*3da0*/  FFMA.FTZ R13, R28, R13, -0.72134751081466674805 ;  /* 0xbf38aa3b1c0d7423 */ /* 0x000fe2000001000d */
[----:B------:R-:W-:Y:S01]  /*3db0*/  LEA R44, R25, R42, 0x1 ;  /* 0x0000002a192c7211 */ /* 0x000fe200078e08ff */
[----:B------:R-:W-:-:S02]  /*3dc0*/  FMUL R12, R27, R12 ;  /* 0x0000000c1b0c7220 */ /* 0x000fc40000400000 */
[C---:B------:R-:W-:Y:S02]  /*3dd0*/  FMUL R13, R28.reuse, R13 ;  /* 0x0000000d1c0d7220 */ /* 0x040fe40000400000 */
[----:B------:R-:W-:Y:S02]  /*3de0*/  FFMA.FTZ R27, R27, 1.4426950216293334961, R12 ;  /* 0x3fb8aa3b1b1b7823 */ /* 0x000fe4000001000c */
[C---:B------:R-:W-:Y:S02]  /*3df0*/  IMAD R12, R25.reuse, 0x2, R44 ;  /* 0x00000002190c7824 */ /* 0x040fe400078e022c */
[C---:B------:R-:W-:Y:S02]  /*3e00*/  FMUL R13, R28.reuse, R13 ;  /* 0x0000000d1c0d7220 */ /* 0x040fe40000400000 */
[----:B0-----:R-:W-:Y:S01]  /*3e10*/  @P3 IMAD.MOV.U32 R5, RZ, RZ, 0x7f800000 ;  /* 0x7f800000ff053424 */ /* 0x001fe200078e00ff */
[C---:B------:R-:W-:Y:S01]  /*3e20*/  LEA R46, R25.reuse, R12, 0x1 ;  /* 0x0000000c192e7211 */ /* 0x040fe200078e08ff */
[----:B------:R-:W-:Y:S01]  /*3e30*/  FFMA.FTZ R28, R28, 1.4426950216293334961, R13 ;  /* 0x3fb8aa3b1c1c7823 */ /* 0x000fe2000001000d */
[----:B------:R-:W-:Y:S01]  /*3e40*/  LOP3.LUT R13, R22, 0x40, RZ, 0x3c, !PT ;  /* 0x00000040160d7812 */ /* 0x000fe200078e3cff */
[----:B------:R-:W-:Y:S01]  /*3e50*/  FADD R62, R62, R27 ;  /* 0x0000001b3e3e7221 */ /* 0x000fe20000000000 */
[----:B------:R-:W-:Y:S01]  /*3e60*/  LEA R48, R25, R46, 0x1 ;  /* 0x0000002e19307211 */ /* 0x000fe200078e08ff */
[----:B------:R-:W-:Y:S01]  /*3e70*/  FADD R63, R63, R28 ;  /* 0x0000001c3f3f7221 */ /* 0x000fe20000000000 */
[----:B------:R-:W-:Y:S01]  /*3e80*/  BAR.SYNC.DEFER_BLOCKING 0x0 ;  /* 0x0000000000007b1d */ /* 0x000fe20000010000 */
[----:B------:R-:W-:Y:S01]  /*3e90*/  @P2 FFMA.FTZ R62, R23, R30, +INF ;  /* 0x7f800000173e2423 */ /* 0x000fe2000001001e */
[C---:B------:R-:W-:Y:S01]  /*3ea0*/  FSETP.NEU.AND P2, PT, R24.reuse, RZ, PT ;  /* 0x000000ff1800720b */ /* 0x040fe20003f4d000 */
[----:B------:R-:W-:Y:S01]  /*3eb0*/  @P3 FFMA.FTZ R63, R24, R5, +INF ;  /* 0x7f800000183f3423 */ /* 0x000fe20000010005 */
[----:B------:R-:W-:-:S02]  /*3ec0*/  LEA R24, R25, R48, 0x1 ;  /* 0x0000003019187211 */ /* 0x000fc400078e08ff */
[-C--:B-1----:R-:W-:Y:S02]  /*3ed0*/  LEA R26, P3, R14, R21.reuse, 0x1 ;  /* 0x000000150e1a7211 */ /* 0x082fe400078608ff */
[-C--:B------:R-:W-:Y:S01]  /*3ee0*/  LEA R28, P4, R16, R21.reuse, 0x1 ;  /* 0x00000015101c7211 */ /* 0x080fe200078808ff */
[C---:B------:R-:W-:Y:S01]  /*3ef0*/  IMAD R52, R25.reuse, 0x2, R24 ;  /* 0x0000000219347824 */ /* 0x040fe200078e0218 */
[----:B------:R-:W-:Y:S02]  /*3f00*/  LEA.HI.X.SX32 R27, R14, R20, 0x1, P3 ;  /* 0x000000140e1b7211 */ /* 0x000fe400018f0eff */
[----:B------:R-:W-:Y:S02]  /*3f10*/  LEA R32, P3, R34, R21, 0x1 ;  /* 0x0000001522207211 */ /* 0x000fe400078608ff */
[----:B------:R-:W-:Y:S02]  /*3f20*/  LEA R54, R25, R52, 0x1 ;  /* 0x0000003419367211 */ /* 0x000fe400078e08ff */
[----:B------:R-:W-:-:S02]  /*3f30*/  LEA.HI.X.SX32 R29, R16, R20, 0x1, P4 ;  /* 0x00000014101d7211 */ /* 0x000fc400020f0eff */
[C---:B------:R-:W-:Y:S02]  /*3f40*/  LEA R56, R25.reuse, R54, 0x1 ;  /* 0x0000003619387211 */ /* 0x040fe400078e08ff */
[----:B------:R-:W-:Y:S02]  /*3f50*/  LEA.HI.X.SX32 R33, R34, R20, 0x1, P3 ;  /* 0x0000001422217211 */ /* 0x000fe400018f0eff */
[-C--:B------:R-:W-:Y:S01]  /*3f60*/  LEA R30, P5, R18, R21.reuse, 0x1 ;  /* 0x00000015121e7211 */ /* 0x080fe200078a08ff */
[C---:B------:R-:W-:Y:S01]  /*3f70*/  IMAD R58, R25.reuse, 0x2, R56 ;  /* 0x00000002193a7824 */ /* 0x040fe200078e0238 */
[-C--:B------:R-:W-:Y:S01]  /*3f80*/  LEA R36, P3, R40, R21.reuse, 0x1 ;  /* 0x0000001528247211 */ /* 0x080fe200078608ff */
[----:B------:R-:W0:Y:S01]  /*3f90*/  LDS.128 R4, [R22] ;  /* 0x0000000016047984 */ /* 0x000e220000000c00 */
[----:B------:R-:W-:Y:S02]  /*3fa0*/  LEA R34, P4, R42, R21, 0x1 ;  /* 0x000000152a227211 */ /* 0x000fe400078808ff */
[----:B------:R-:W-:-:S02]  /*3fb0*/  LEA R60, R25, R58, 0x1 ;  /* 0x0000003a193c7211 */ /* 0x000fc400078e08ff */
[----:B------:R-:W-:Y:S02]  /*3fc0*/  LEA.HI.X.SX32 R31, R18, R20, 0x1, P5 ;  /* 0x00000014121f7211 */ /* 0x000fe400028f0eff */
[C---:B------:R-:W-:Y:S01]  /*3fd0*/  LEA R64, R25.reuse, R60, 0x1 ;  /* 0x0000003c19407211 */ /* 0x040fe200078e08ff */
[----:B------:R-:W1:Y:S01]  /*3fe0*/  LDS.128 R16, [R17] ;  /* 0x0000000011107984 */ /* 0x000e620000000c00 */
[-C--:B------:R-:W-:Y:S02]  /*3ff0*/  LEA.HI.X.SX32 R37, R40, R20.reuse, 0x1, P3 ;  /* 0x0000001428257211 */ /* 0x080fe400018f0eff */
[----:B------:R-:W-:Y:S01]  /*4000*/  LEA.HI.X.SX32 R35, R42, R20, 0x1, P4 ;  /* 0x000000142a237211 */ /* 0x000fe200020f0eff */
[----:B------:R-:W-:Y:S01]  /*4010*/  IMAD R66, R25, 0x2, R64 ;  /* 0x0000000219427824 */ /* 0x000fe200078e0240 */
[-C--:B------:R-:W-:Y:S02]  /*4020*/  LEA R38, P5, R44, R21.reuse, 0x1 ;  /* 0x000000152c267211 */ /* 0x080fe400078a08ff */
[----:B------:R-:W-:-:S02]  /*4030*/  LEA R42, P3, R12, R21, 0x1 ;  /* 0x000000150c2a7211 */ /* 0x000fc400078608ff */
[C---:B------:R-:W-:Y:S02]  /*4040*/  LEA R68, R25.reuse, R66, 0x1 ;  /* 0x0000004219447211 */ /* 0x040fe400078e08ff */
[-C--:B------:R-:W-:Y:S02]  /*4050*/  LEA.HI.X.SX32 R39, R44, R20.reuse, 0x1, P5 ;  /* 0x000000142c277211 */ /* 0x080fe400028f0eff */
[----:B------:R-:W-:Y:S02]  /*4060*/  LEA.HI.X.SX32 R43, R12, R20, 0x1, P3 ;  /* 0x000000140c2b7211 */ /* 0x000fe400018f0eff */
[C---:B------:R-:W-:Y:S01]  /*4070*/  LEA R44, P3, R48.reuse, R21, 0x1 ;  /* 0x00000015302c7211 */ /* 0x040fe200078608ff */
[----:B------:R-:W2:Y:S01]  /*4080*/  LDS.128 R12, [R13] ;  /* 0x000000000d0c7984 */ /* 0x000ea20000000c00 */
[----:B------:R-:W-:Y:S02]  /*4090*/  LEA R70, R25, R68, 0x1 ;  /* 0x0000004419467211 */ /* 0x000fe400078e08ff */
[----:B------:R-:W-:-:S02]  /*40a0*/  LEA.HI.X.SX32 R45, R48, R20, 0x1, P3 ;  /* 0x00000014302d7211 */ /* 0x000fc400018f0eff */
[-C--:B------:R-:W-:Y:S01]  /*40b0*/  LEA R50, P3, R24, R21.reuse, 0x1 ;  /* 0x0000001518327211 */ /* 0x080fe200078608ff */
[C---:B------:R-:W-:Y:S01]  /*40c0*/  IMAD R72, R25.reuse, 0x2, R70 ;  /* 0x0000000219487824 */ /* 0x040fe200078e0246 */
[-C--:B------:R-:W-:Y:S02]  /*40d0*/  LEA R40, P4, R46, R21.reuse, 0x1 ;  /* 0x000000152e287211 */ /* 0x080fe400078808ff */
[----:B------:R-:W-:Y:S02]  /*40e0*/  LEA.HI.X.SX32 R51, R24, R20, 0x1, P3 ;  /* 0x0000001418337211 */ /* 0x000fe400018f0eff */
[C---:B------:R-:W-:Y:S02]  /*40f0*/  LEA R24, R25.reuse, R72, 0x1 ;  /* 0x0000004819187211 */ /* 0x040fe400078e08ff */
[----:B------:R-:W-:Y:S02]  /*4100*/  LEA.HI.X.SX32 R41, R46, R20, 0x1, P4 ;  /* 0x000000142e297211 */ /* 0x000fe400020f0eff */
[----:B------:R-:W-:Y:S01]  /*4110*/  LEA R76, R25, R24, 0x1 ;  /* 0x00000018194c7211 */ /* 0x000fe200078e08ff */
[----:B0-----:R-:W-:Y:S01]  /*4120*/  STG.E.U16 [R26.64], R4 ;  /* 0x000000041a007986 */ /* 0x001fe2000c101504 */
[----:B------:R-:W-:-:S02]  /*4130*/  LEA R48, P4, R52, R21, 0x1 ;  /* 0x0000001534307211 */ /* 0x000fc400078808ff */
[-C--:B------:R-:W-:Y:S01]  /*4140*/  LEA R46, P5, R54, R21.reuse, 0x1 ;  /* 0x00000015362e7211 */ /* 0x080fe200078a08ff */
[----:B------:R-:W-:Y:S01]  /*4150*/  IMAD R78, R25, 0x2, R76 ;  /* 0x00000002194e7824 */ /* 0x000fe200078e024c */
[----:B------:R-:W-:Y:S02]  /*4160*/  LOP3.LUT R8, R22, 0x60, RZ, 0x3c, !PT ;  /* 0x0000006016087812 */ /* 0x000fe400078e3cff */
[-C--:B------:R-:W-:Y:S01]  /*4170*/  LEA.HI.X.SX32 R49, R52, R20.reuse, 0x1, P4 ;  /* 0x0000001434317211 */ /* 0x080fe200020f0eff */
[----:B-1----:R-:W-:Y:S01]  /*4180*/  STG.E.U16 [R28.64], R16 ;  /* 0x000000101c007986 */ /* 0x002fe2000c101504 */
[----:B------:R-:W-:Y:S02]  /*4190*/  LEA.HI.X.SX32 R47, R54, R20, 0x1, P5 ;  /* 0x00000014362f7211 */ /* 0x000fe400028f0eff */
[-C--:B------:R-:W-:Y:S01]  /*41a0*/  LEA R22, P3, R56, R21.reuse, 0x1 ;  /* 0x0000001538167211 */ /* 0x080fe200078608ff */
[----:B------:R-:W0:Y:S01]  /*41b0*/  LDS.128 R8, [R8] ;  /* 0x0000000008087984 */ /* 0x000e220000000c00 */
[----:B------:R-:W-:-:S02]  /*41c0*/  LEA R52, P5, R60, R21, 0x1 ;  /* 0x000000153c347211 */ /* 0x000fc400078a08ff */
[C---:B------:R-:W-:Y:S02]  /*41d0*/  LEA R80, R25.reuse, R78, 0x1 ;  /* 0x0000004e19507211 */ /* 0x040fe400078e08ff */
[-C--:B------:R-:W-:Y:S02]  /*41e0*/  LEA.HI.X.SX32 R23, R56, R20.reuse, 0x1, P3 ;  /* 0x0000001438177211 */ /* 0x080fe400018f0eff */
[----:B------:R-:W-:Y:S02]  /*41f0*/  LEA.HI.X.SX32 R53, R60, R20, 0x1, P5 ;  /* 0x000000143c357211 */ /* 0x000fe400028f0eff */
[-C--:B------:R-:W-:Y:S02]  /*4200*/  LEA R60, P3, R64, R21.reuse, 0x1 ;  /* 0x00000015403c7211 */ /* 0x080fe400078608ff */
[----:B------:R-:W-:Y:S01]  /*4210*/  LEA R56, P5, R68, R21, 0x1 ;  /* 0x0000001544387211 */ /* 0x000fe200078a08ff */
[----:B--2---:R-:W-:Y:S01]  /*4220*/  STG.E.U16 [R30.64], R12 ;  /* 0x0000000c1e007986 */ /* 0x004fe2000c101504 */
[----:B------:R-:W-:-:S02]  /*4230*/  LEA R82, R25, R80, 0x1 ;  /* 0x0000005019527211 */ /* 0x000fc400078e08ff */
[-C--:B------:R-:W-:Y:S02]  /*4240*/  LEA.HI.X.SX32 R61, R64, R20.reuse, 0x1, P3 ;  /* 0x00000014403d7211 */ /* 0x080fe400018f0eff */
[-C--:B------:R-:W-:Y:S01]  /*4250*/  LEA.HI.X.SX32 R57, R68, R20.reuse, 0x1, P5 ;  /* 0x0000001444397211 */ /* 0x080fe200028f0eff */
[C---:B------:R-:W-:Y:S01]  /*4260*/  IMAD R84, R25.reuse, 0x2, R82 ;  /* 0x0000000219547824 */ /* 0x040fe200078e0252 */
[-C--:B------:R-:W-:Y:S02]  /*4270*/  LEA R64, P5, R24, R21.reuse, 0x1 ;  /* 0x0000001518407211 */ /* 0x080fe400078a08ff */
[----:B------:R-:W-:Y:S02]  /*4280*/  LEA R54, P4, R58, R21, 0x1 ;  /* 0x000000153a367211 */ /* 0x000fe400078808ff */
[----:B------:R-:W-:Y:S02]  /*4290*/  LEA.HI.X.SX32 R65, R24, R20, 0x1, P5 ;  /* 0x0000001418417211 */ /* 0x000fe400028f0eff */
[----:B------:R-:W-:-:S02]  /*42a0*/  LEA R24, R25, R84, 0x1 ;  /* 0x0000005419187211 */ /* 0x000fc400078e08ff */
[----:B------:R-:W-:Y:S02]  /*42b0*/  LEA.HI.X.SX32 R55, R58, R20, 0x1, P4 ;  /* 0x000000143a377211 */ /* 0x000fe400020f0eff */
[CC--:B------:R-:W-:Y:S02]  /*42c0*/  LEA R58, P4, R66.reuse, R21.reuse, 0x1 ;  /* 0x00000015423a7211 */ /* 0x0c0fe400078808ff */
[C---:B------:R-:W-:Y:S02]  /*42d0*/  LEA R88, R25.reuse, R24, 0x1 ;  /* 0x0000001819587211 */ /* 0x040fe400078e08ff */
[----:B------:R-:W-:Y:S02]  /*42e0*/  LEA.HI.X.SX32 R59, R66, R20, 0x1, P4 ;  /* 0x00000014423b7211 */ /* 0x000fe400020f0eff */
[-C--:B------:R-:W-:Y:S01]  /*42f0*/  LEA R68, P3, R70, R21.reuse, 0x1 ;  /* 0x0000001546447211 */ /* 0x080fe200078608ff */
[----:B------:R-:W-:Y:S01]  /*4300*/  IMAD R90, R25, 0x2, R88 ;  /* 0x00000002195a7824 */ /* 0x000fe200078e0258 */
[----:B------:R-:W-:-:S02]  /*4310*/  LEA R66, P4, R72, R21, 0x1 ;  /* 0x0000001548427211 */ /* 0x000fc400078808ff */
[-C--:B------:R-:W-:Y:S01]  /*4320*/  LEA.HI.X.SX32 R69, R70, R20.reuse, 0x1, P3 ;  /* 0x0000001446457211 */ /* 0x080fe200018f0eff */
[----:B0-----:R0:W-:Y:S01]  /*4330*/  STG.E.U16 [R32.64], R8 ;  /* 0x0000000820007986 */ /* 0x0011e2000c101504 */
[----:B------:R-:W-:Y:S02]  /*4340*/  LEA.HI.X.SX32 R67, R72, R20, 0x1, P4 ;  /* 0x0000001448437211 */ /* 0x000fe400020f0eff */
[-C--:B------:R-:W-:Y:S02]  /*4350*/  LEA R74, P3, R76, R21.reuse, 0x1 ;  /* 0x000000154c4a7211 */ /* 0x080fe400078608ff */
[-C--:B------:R-:W-:Y:S02]  /*4360*/  LEA R72, P4, R78, R21.reuse, 0x1 ;  /* 0x000000154e487211 */ /* 0x080fe400078808ff */
[----:B------:R-:W-:Y:S02]  /*4370*/  LEA R70, P5, R80, R21, 0x1 ;  /* 0x0000001550467211 */ /* 0x000fe400078a08ff */
[----:B------:R-:W-:-:S02]  /*4380*/  LEA R92, R25, R90, 0x1 ;  /* 0x0000005a195c7211 */ /* 0x000fc400078e08ff */
[-C--:B------:R-:W-:Y:S02]  /*4390*/  LEA.HI.X.SX32 R75, R76, R20.reuse, 0x1, P3 ;  /* 0x000000144c4b7211 */ /* 0x080fe400018f0eff */
[-C--:B------:R-:W-:Y:S02]  /*43a0*/  LEA.HI.X.SX32 R73, R78, R20.reuse, 0x1, P4 ;  /* 0x000000144e497211 */ /* 0x080fe400020f0eff */
[----:B------:R-:W-:Y:S02]  /*43b0*/  LEA.HI.X.SX32 R71, R80, R20, 0x1, P5 ;  /* 0x0000001450477211 */ /* 0x000fe400028f0eff */
[-C--:B------:R-:W-:Y:S02]  /*43c0*/  LEA R80, P3, R82, R21.reuse, 0x1 ;  /* 0x0000001552507211 */ /* 0x080fe400078608ff */
[-C--:B------:R-:W-:Y:S02]  /*43d0*/  LEA R78, P4, R84, R21.reuse, 0x1 ;  /* 0x00000015544e7211 */ /* 0x080fe400078808ff */
[----:B------:R-:W-:-:S02]  /*43e0*/  LEA R76, P5, R24, R21, 0x1 ;  /* 0x00000015184c7211 */ /* 0x000fc400078a08ff */
[----:B------:R-:W-:Y:S02]  /*43f0*/  LEA R83, R25, R92, 0x1 ;  /* 0x0000005c19537211 */ /* 0x000fe400078e08ff */
[-C--:B------:R-:W-:Y:S02]  /*4400*/  LEA.HI.X.SX32 R81, R82, R20.reuse, 0x1, P3 ;  /* 0x0000001452517211 */ /* 0x080fe400018f0eff */
[-C--:B------:R-:W-:Y:S02]  /*4410*/  LEA.HI.X.SX32 R79, R84, R20.reuse, 0x1, P4 ;  /* 0x00000014544f7211 */ /* 0x080fe400020f0eff */
[----:B------:R-:W-:Y:S02]  /*4420*/  LEA.HI.X.SX32 R77, R24, R20, 0x1, P5 ;  /* 0x00000014184d7211 */ /* 0x000fe400028f0eff */
[-C--:B------:R-:W-:Y:S02]  /*4430*/  LEA R84, P3, R88, R21.reuse, 0x1 ;  /* 0x0000001558547211 */ /* 0x080fe400078608ff */
[----:B------:R-:W-:-:S02]  /*4440*/  LEA R86, P4, R90, R21, 0x1 ;  /* 0x000000155a567211 */ /* 0x000fc400078808ff */
[-C--:B------:R-:W-:Y:S02]  /*4450*/  LEA R24, P5, R92, R21.reuse, 0x1 ;  /* 0x000000155c187211 */ /* 0x080fe400078a08ff */
[C---:B------:R-:W-:Y:S02]  /*4460*/  LEA R82, P6, R83.reuse, R21, 0x1 ;  /* 0x0000001553527211 */ /* 0x040fe400078c08ff */
[-C--:B------:R-:W-:Y:S02]  /*4470*/  LEA.HI.X.SX32 R85, R88, R20.reuse, 0x1, P3 ;  /* 0x0000001458557211 */ /* 0x080fe400018f0eff */
[-C--:B------:R-:W-:Y:S02]  /*4480*/  LEA.HI.X.SX32 R87, R90, R20.reuse, 0x1, P4 ;  /* 0x000000145a577211 */ /* 0x080fe400020f0eff */
[-C--:B------:R-:W-:Y:S02]  /*4490*/  LEA.HI.X.SX32 R25, R92, R20.reuse, 0x1, P5 ;  /* 0x000000145c197211 */ /* 0x080fe400028f0eff */
[----:B------:R-:W-:-:S02]  /*44a0*/  LEA.HI.X.SX32 R83, R83, R20, 0x1, P6 ;  /* 0x0000001453537211 */ /* 0x000fc400030f0eff */
[----:B------:R-:W-:Y:S02]  /*44b0*/  PRMT R20, R4, 0x7632, R20 ;  /* 0x0000763204147816 */ /* 0x000fe40000000014 */
[----:B------:R-:W-:Y:S02]  /*44c0*/  PRMT R21, R16, 0x7632, R21 ;  /* 0x0000763210157816 */ /* 0x000fe40000000015 */
[----:B------:R-:W-:Y:S01]  /*44d0*/  PRMT R27, R12, 0x7632, R27 ;  /* 0x000076320c1b7816 */ /* 0x000fe2000000001b */
[----:B------:R1:W-:Y:S01]  /*44e0*/  STG.E.U16 [R36.64], R20 ;  /* 0x0000001424007986 */ /* 0x0003e2000c101504 */
[----:B------:R-:W-:Y:S02]  /*44f0*/  PRMT R29, R8, 0x7632, R29 ;  /* 0x00007632081d7816 */ /* 0x000fe4000000001d */
[----:B------:R-:W-:Y:S01]  /*4500*/  PRMT R4, R5, 0x7632, R4 ;  /* 0x0000763205047816 */ /* 0x000fe20000000004 */
[----:B------:R-:W-:Y:S01]  /*4510*/  STG.E.U16 [R34.64], R21 ;  /* 0x0000001522007986 */ /* 0x000fe2000c101504 */
[----:B0-----:R-:W-:-:S02]  /*4520*/  PRMT R8, R17, 0x7632, R8 ;  /* 0x0000763211087816 */ /* 0x001fc40000000008 */
[----:B------:R-:W-:Y:S01]  /*4530*/  PRMT R12, R13, 0x7632, R12 ;  /* 0x000076320d0c7816 */ /* 0x000fe2000000000c */
[----:B------:R-:W-:Y:S01]  /*4540*/  STG.E.U16 [R38.64], R27 ;  /* 0x0000001b26007986 */ /* 0x000fe2000c101504 */
[----:B------:R-:W-:Y:S02]  /*4550*/  PRMT R26, R9, 0x7632, R26 ;  /* 0x00007632091a7816 */ /* 0x000fe4000000001a */
[----:B------:R-:W-:Y:S01]  /*4560*/  PRMT R33, R6, 0x7632, R33 ;  /* 0x0000763206217816 */ /* 0x000fe20000000021 */
[----:B------:R0:W-:Y:S01]  /*4570*/  STG.E.U16 [R42.64], R29 ;  /* 0x0000001d2a007986 */ /* 0x0001e2000c101504 */
[----:B------:R-:W-:Y:S02]  /*4580*/  PRMT R32, R18, 0x7632, R32 ;  /* 0x0000763212207816 */ /* 0x000fe40000000020 */
[----:B-1----:R-:W-:Y:S01]  /*4590*/  PRMT R37, R14, 0x7632, R37 ;  /* 0x000076320e257816 */ /* 0x002fe20000000025 */
[----:B------:R1:W-:Y:S01]  /*45a0*/  STG.E.U16 [R40.64], R5 ;  /* 0x0000000528007986 */ /* 0x0003e2000c101504 */
[----:B------:R-:W-:-:S02]  /*45b0*/  PRMT R36, R10, 0x7632, R36 ;  /* 0x000076320a247816 */ /* 0x000fc40000000024 */
[----:B------:R-:W-:Y:S01]  /*45c0*/  FSEL R63, R63, -INF , P2 ;  /* 0xff8000003f3f7808 */ /* 0x000fe20001000000 */
[----:B------:R-:W-:Y:S04]  /*45d0*/  STG.E.U16 [R44.64], R17 ;  /* 0x000000112c007986 */ /* 0x000fe8000c101504 */
[----:B------:R-:W-:Y:S01]  /*45e0*/  STG.E.U16 [R50.64], R13 ;  /* 0x0000000d32007986 */ /* 0x000fe2000c101504 */
[----:B0-----:R-:W-:Y:S01]  /*45f0*/  PRMT R42, R7, 0x7632, R42 ;  /* 0x00007632072a7816 */ /* 0x001fe2000000002a */
[----:B------:R-:W-:Y:S01]  /*4600*/  FFMA R63, R63, 0.69314718246459960938, R2 ;  /* 0x3f3172183f3f7823 */ /* 0x000fe20000000002 */
[----:B------:R-:W-:Y:S01]  /*4610*/  PRMT R43, R19, 0x7632, R43 ;  /* 0x00007632132b7816 */ /* 0x000fe2000000002b */
[----:B------:R-:W-:Y:S01]  /*4620*/  STG.E.U16 [R48.64], R9 ;  /* 0x0000000930007986 */ /* 0x000fe2000c101504 */
[----:B-1----:R-:W-:-:S02]  /*4630*/  PRMT R41, R11, 0x7632, R41 ;  /* 0x000076320b297816 */ /* 0x002fc40000000029 */
[----:B------:R-:W-:Y:S01]  /*4640*/  FSEL R5, R62, -INF , P1 ;  /* 0xff8000003e057808 */ /* 0x000fe20000800000 */
[----:B------:R-:W-:Y:S04]  /*4650*/  STG.E.U16 [R46.64], R4 ;  /* 0x000000042e007986 */ /* 0x000fe8000c101504 */
[----:B------:R-:W-:Y:S01]  /*4660*/  STG.E.U16 [R22.64], R8 ;  /* 0x0000000816007986 */ /* 0x000fe2000c101504 */
[----:B------:R-:W-:Y:S01]  /*4670*/  FFMA R62, R5, 0.69314718246459960938, R0 ;  /* 0x3f317218053e7823 */ /* 0x000fe20000000000 */
[----:B------:R-:W-:Y:S02]  /*4680*/  LOP3.LUT R0, R89, 0x3f8, RZ, 0xc0, !PT ;  /* 0x000003f859007812 */ /* 0x000fe400078ec0ff */
[----:B------:R0:W-:Y:S04]  /*4690*/  STG.E.U16 [R54.64], R12 ;  /* 0x0000000c36007986 */ /* 0x0001e8000c101504 */
[----:B------:R1:W-:Y:S04]  /*46a0*/  STG.E.U16 [R52.64], R26 ;  /* 0x0000001a34007986 */ /* 0x0003e8000c101504 */
[----:B------:R1:W-:Y:S04]  /*46b0*/  STG.E.U16 [R60.64], R6 ;  /* 0x000000063c007986 */ /* 0x0003e8000c101504 */
[----:B------:R1:W-:Y:S01]  /*46c0*/  STG.E.U16 [R58.64], R18 ;  /* 0x000000123a007986 */ /* 0x0003e2000c101504 */
[----:B0-----:R-:W-:-:S03]  /*46d0*/  PRMT R12, R15, 0x7632, R12 ;  /* 0x000076320f0c7816 */ /* 0x001fc6000000000c */
[----:B------:R1:W-:Y:S04]  /*46e0*/  STG.E.U16 [R56.64], R14 ;  /* 0x0000000e38007986 */ /* 0x0003e8000c101504 */
        /* <DEDUP_REMOVED lines=13> */
[----:B------:R-:W-:Y:S06]  /*47c0*/  BAR.SYNC.DEFER_BLOCKING 0x0 ;  /* 0x0000000000007b1d */ /* 0x000fec0000010000 */
[----:B------:R1:W-:Y:S04]  /*47d0*/  STS.64 [R0], R62 ;  /* 0x0000003e00007388 */ /* 0x0003e80000000a00 */
[----:B------:R-:W-:Y:S06]  /*47e0*/  BAR.SYNC.DEFER_BLOCKING 0x0 ;  /* 0x0000000000007b1d */ /* 0x000fec0000010000 */
[----:B------:R-:W-:Y:S05]  /*47f0*/  @P0 EXIT ;  /* 0x000000000000094d */ /* 0x000fea0003800000 */
[----:B-1----:R-:W0:Y:S01]  /*4800*/  LDS R3, [R3] ;  /* 0x0000000003037984 */ /* 0x002e220000000800 */
[----:B------:R-:W-:Y:S01]  /*4810*/  IMAD R0, R98, c[0x0][0x1cc], RZ ;  /* 0x0000730062007a24 */ /* 0x000fe200078e02ff */
[C---:B------:R-:W-:Y:S01]  /*4820*/  SHF.L.U32 R5, R96.reuse, 0x2, RZ ;  /* 0x0000000260057819 */ /* 0x040fe200000006ff */
[----:B------:R-:W-:-:S03]  /*4830*/  IMAD.HI R7, R96, 0x4, RZ ;  /* 0x0000000460077827 */ /* 0x000fc600078e02ff */
[C---:B------:R-:W-:Y:S01]  /*4840*/  SHF.L.U32 R4, R0.reuse, 0x2, RZ ;  /* 0x0000000200047819 */ /* 0x040fe200000006ff */
[----:B------:R-:W-:-:S03]  /*4850*/  IMAD.HI R0, R0, 0x4, RZ ;  /* 0x0000000400007827 */ /* 0x000fc600078e02ff */
[----:B------:R-:W-:-:S04]  /*4860*/  IADD3 R4, P0, P1, R5, c[0x0][0x180], R4 ;  /* 0x0000600005047a10 */ /* 0x000fc8000791e004 */
[----:B------:R-:W-:-:S05]  /*4870*/  IADD3.X R5, R7, c[0x0][0x184], R0, P0, P1 ;  /* 0x0000610007057a10 */ /* 0x000fca00007e2400 */
[----:B0-----:R-:W-:Y:S01]  /*4880*/  STG.E [R4.64], R3 ;  /* 0x0000000304007986 */ /* 0x001fe2000c101904 */
[----:B------:R-:W-:Y:S05]  /*4890*/  EXIT ;  /* 0x000000000000794d */ /* 0x000fea0003800000 */
.L_x_3:
[----:B------:R-:W-:-:S00]  /*48a0*/  BRA `(.L_x_3) ;  /* 0xfffffff000007947 */ /* 0x000fc0000383ffff */
[----:B------:R-:W-:-:S00]  /*48b0*/  NOP ;  /* 0x0000000000007918 */ /* 0x000fc00000000000 */
        /* <DEDUP_REMOVED lines=12> */
.L_x_4:


//--------------------- .nv.global.init           --------------------------
	.section	.nv.global.init,"aw",@progbits
.nv.global.init:
	.type		_$_str,@object
	.size		_$_str,(.L_0 - _$_str)
_$_str:
        /*0000*/ 	.byte	0x5f, 0x5f, 0x43, 0x55, 0x44, 0x41, 0x5f, 0x46, 0x54, 0x5a, 0x00
.L_0:


//--------------------- .nv.shared.attn_fwd       --------------------------
	.section	.nv.shared.attn_fwd,"aw",@nobits
	.sectionflags	@""
	.align	16
